// auto-generated by cutlass_sweep.gemm — config: {"arch": "sm_90", "cluster_m": 1, "cluster_n": 8, "dtype": "fp16", "dtype_b": "fp16", "layout": "tn", "stages": 2, "tile_k": 64, "tile_m": 128, "tile_n": 128}
#include "cutlass/cutlass.h"
#include "cutlass/gemm/collective/collective_builder.hpp"
#include "cutlass/gemm/device/gemm_universal_adapter.h"
#include "cutlass/gemm/kernel/gemm_universal.hpp"
#include "cutlass/epilogue/collective/collective_builder.hpp"

using ElemA = cutlass::half_t;
using ElemB = cutlass::half_t;
using ElemCD = cutlass::half_t;
using Acc  = float;
using TileShape    = cute::Shape<cute::_128, cute::_128, cute::_64>;
using ClusterShape = cute::Shape<cute::_1, cute::_8, cute::_1>;

using CollectiveEpilogue = typename cutlass::epilogue::collective::CollectiveBuilder<
    cutlass::arch::Sm90, cutlass::arch::OpClassTensorOp,
    TileShape, ClusterShape,
    cutlass::epilogue::collective::EpilogueTileAuto,
    Acc, Acc,
    ElemCD, cutlass::layout::RowMajor, 128 / cutlass::sizeof_bits<ElemCD>::value,
    ElemCD, cutlass::layout::RowMajor, 128 / cutlass::sizeof_bits<ElemCD>::value,
    cutlass::epilogue::collective::EpilogueScheduleAuto
  >::CollectiveOp;

using CollectiveMainloop = typename cutlass::gemm::collective::CollectiveBuilder<
    cutlass::arch::Sm90, cutlass::arch::OpClassTensorOp,
    ElemA, cutlass::layout::ColumnMajor, 128 / cutlass::sizeof_bits<ElemA>::value,
    ElemB, cutlass::layout::RowMajor, 128 / cutlass::sizeof_bits<ElemB>::value,
    Acc,
    TileShape, ClusterShape,
    cutlass::gemm::collective::StageCount<2>,
    cutlass::gemm::collective::KernelScheduleAuto
  >::CollectiveOp;

using GemmKernel = cutlass::gemm::kernel::GemmUniversal<
    cute::Shape<int,int,int,int>,
    CollectiveMainloop,
    CollectiveEpilogue
>;
using Gemm = cutlass::gemm::device::GemmUniversalAdapter<GemmKernel>;

// Force the device kernel symbol into the cubin without needing a host main.
auto* _anchor = &cutlass::device_kernel<GemmKernel>;


// ===== COMPILED SASS (sm_90a) =====

	.target	sm_90a

	.elftype	@"ET_EXEC"


//--------------------- .note.nv.tkinfo           --------------------------
	.section	.note.nv.tkinfo,"",@"SHT_NOTE"
	.sectionflags	@"SHF_NOTE_NV_TKINFO"
	.tkinfo
        /*0018*/ 	.word	0x00000002
        /*0030*/ 	.string	""
        /*0030*/ 	.string	"ptxas"
        /*0030*/ 	.string	"Cuda compilation tools, release 13.0, V13.0.88"
        /*0030*/ 	.string	"Build cuda_13.0.r13.0/compiler.36424714_0"
        /*0030*/ 	.string	"-arch sm_90a -m 64 "



//--------------------- .note.nv.cuinfo           --------------------------
	.section	.note.nv.cuinfo,"",@"SHT_NOTE"
	.sectionflags	@"SHF_NOTE_NV_CUINFO"
        /*0018*/ 	.short	0x0002
        /*001a*/ 	.short	0x005a
        /*001c*/ 	.short	0x0082
	.zero		2


//--------------------- .nv.info                  --------------------------
	.section	.nv.info,"",@"SHT_CUDA_INFO"
	.align	4


	//----- nvinfo : EIATTR_REGCOUNT
	.align		4
        /*0000*/ 	.byte	0x04, 0x2f
        /*0002*/ 	.short	(.L_15 - .L_14)
	.align		4
.L_14:
        /*0004*/ 	.word	index@(_ZN7cutlass13device_kernelINS_4gemm6kernel13GemmUniversalIN4cute5tupleIJiiiiEEENS1_10collective13CollectiveMmaINS1_34MainloopSm90TmaGmmaWarpSpecializedILi2ENS5_IJNS4_1CILi1EEENSA_ILi8EEESB_EEENS1_35KernelTmaWarpSpecializedCooperativeEEENS5_IJNSA_ILi128EEESG_NSA_ILi64EEEEEENS_6half_tENS5_IJSB_llEEESJ_SK_NS4_8TiledMMAINS4_8MMA_AtomIJNS4_4SM904GMMA26MMA_64x128x16_F32F16F16_SSILNSO_5MajorE1ELSQ_1ELNSO_7ScaleInE1ELSR_1EEEEEENS4_6LayoutINS5_IJNSA_ILi2EEESB_SB_EEENS5_IJSB_NSA_ILi0EEESX_EEEEENS5_IJNS4_10UnderscoreES10_S10_EEEEENS4_23SM90_TMA_LOAD_MULTICASTENS4_14ComposedLayoutINS4_7SwizzleILi3ELi4ELi3EEENS4_18smem_ptr_flag_bitsILi16EEENSU_INS5_IJSH_SC_EEENS5_IJSB_SH_EEEEEEEvNS4_8identityENS4_13SM90_TMA_LOADES1C_vS1D_EENS_8epilogue10collective6detail29Sm90TmaWarpSpecializedAdapterINS1H_15DefaultEpilogueISJ_NS5_IJlSB_lEEES1L_NS1G_6thread17LinearCombinationISJ_Li1EffLNS1M_9ScaleType4KindE0ELNS_15FloatRoundStyleE2ESJ_EENS1_15EpilogueDefaultEEEEEvvEEEEvNT_6ParamsE)
        /*0008*/ 	.word	0x000000a8


	//----- nvinfo : EIATTR_FRAME_SIZE
	.align		4
.L_15:
        /*000c*/ 	.byte	0x04, 0x11
        /*000e*/ 	.short	(.L_17 - .L_16)
	.align		4
.L_16:
        /*0010*/ 	.word	index@(_ZN7cutlass13device_kernelINS_4gemm6kernel13GemmUniversalIN4cute5tupleIJiiiiEEENS1_10collective13CollectiveMmaINS1_34MainloopSm90TmaGmmaWarpSpecializedILi2ENS5_IJNS4_1CILi1EEENSA_ILi8EEESB_EEENS1_35KernelTmaWarpSpecializedCooperativeEEENS5_IJNSA_ILi128EEESG_NSA_ILi64EEEEEENS_6half_tENS5_IJSB_llEEESJ_SK_NS4_8TiledMMAINS4_8MMA_AtomIJNS4_4SM904GMMA26MMA_64x128x16_F32F16F16_SSILNSO_5MajorE1ELSQ_1ELNSO_7ScaleInE1ELSR_1EEEEEENS4_6LayoutINS5_IJNSA_ILi2EEESB_SB_EEENS5_IJSB_NSA_ILi0EEESX_EEEEENS5_IJNS4_10UnderscoreES10_S10_EEEEENS4_23SM90_TMA_LOAD_MULTICASTENS4_14ComposedLayoutINS4_7SwizzleILi3ELi4ELi3EEENS4_18smem_ptr_flag_bitsILi16EEENSU_INS5_IJSH_SC_EEENS5_IJSB_SH_EEEEEEEvNS4_8identityENS4_13SM90_TMA_LOADES1C_vS1D_EENS_8epilogue10collective6detail29Sm90TmaWarpSpecializedAdapterINS1H_15DefaultEpilogueISJ_NS5_IJlSB_lEEES1L_NS1G_6thread17LinearCombinationISJ_Li1EffLNS1M_9ScaleType4KindE0ELNS_15FloatRoundStyleE2ESJ_EENS1_15EpilogueDefaultEEEEEvvEEEEvNT_6ParamsE)
        /*0014*/ 	.word	0x00000000


	//----- nvinfo : EIATTR_MIN_STACK_SIZE
	.align		4
.L_17:
        /*0018*/ 	.byte	0x04, 0x12
        /*001a*/ 	.short	(.L_19 - .L_18)
	.align		4
.L_18:
        /*001c*/ 	.word	index@(_ZN7cutlass13device_kernelINS_4gemm6kernel13GemmUniversalIN4cute5tupleIJiiiiEEENS1_10collective13CollectiveMmaINS1_34MainloopSm90TmaGmmaWarpSpecializedILi2ENS5_IJNS4_1CILi1EEENSA_ILi8EEESB_EEENS1_35KernelTmaWarpSpecializedCooperativeEEENS5_IJNSA_ILi128EEESG_NSA_ILi64EEEEEENS_6half_tENS5_IJSB_llEEESJ_SK_NS4_8TiledMMAINS4_8MMA_AtomIJNS4_4SM904GMMA26MMA_64x128x16_F32F16F16_SSILNSO_5MajorE1ELSQ_1ELNSO_7ScaleInE1ELSR_1EEEEEENS4_6LayoutINS5_IJNSA_ILi2EEESB_SB_EEENS5_IJSB_NSA_ILi0EEESX_EEEEENS5_IJNS4_10UnderscoreES10_S10_EEEEENS4_23SM90_TMA_LOAD_MULTICASTENS4_14ComposedLayoutINS4_7SwizzleILi3ELi4ELi3EEENS4_18smem_ptr_flag_bitsILi16EEENSU_INS5_IJSH_SC_EEENS5_IJSB_SH_EEEEEEEvNS4_8identityENS4_13SM90_TMA_LOADES1C_vS1D_EENS_8epilogue10collective6detail29Sm90TmaWarpSpecializedAdapterINS1H_15DefaultEpilogueISJ_NS5_IJlSB_lEEES1L_NS1G_6thread17LinearCombinationISJ_Li1EffLNS1M_9ScaleType4KindE0ELNS_15FloatRoundStyleE2ESJ_EENS1_15EpilogueDefaultEEEEEvvEEEEvNT_6ParamsE)
        /*0020*/ 	.word	0x00000000
.L_19:


//--------------------- .nv.compat                --------------------------
	.section	.nv.compat,"",@"SHT_CUDA_COMPAT_INFO"
	.align	4
        /*0000*/ 	.byte	0x02, 0x09, 0x01, 0x00, 0x02, 0x02, 0x04, 0x00, 0x02, 0x05, 0x05, 0x00, 0x03, 0x07, 0x01, 0x01
        /*0010*/ 	.byte	0x02, 0x03, 0x01, 0x00, 0x02, 0x06, 0x01, 0x00, 0x04, 0x0b, 0x08, 0x00, 0x00, 0x00, 0x00, 0x00
        /*0020*/ 	.byte	0x00, 0x00, 0x00, 0x00


//--------------------- .nv.info._ZN7cutlass13device_kernelINS_4gemm6kernel13GemmUniversalIN4cute5tupleIJiiiiEEENS1_10collective13CollectiveMmaINS1_34MainloopSm90TmaGmmaWarpSpecializedILi2ENS5_IJNS4_1CILi1EEENSA_ILi8EEESB_EEENS1_35KernelTmaWarpSpecializedCooperativeEEENS5_IJNSA_ILi128EEESG_NSA_ILi64EEEEEENS_6half_tENS5_IJSB_llEEESJ_SK_NS4_8TiledMMAINS4_8MMA_AtomIJNS4_4SM904GMMA26MMA_64x128x16_F32F16F16_SSILNSO_5MajorE1ELSQ_1ELNSO_7ScaleInE1ELSR_1EEEEEENS4_6LayoutINS5_IJNSA_ILi2EEESB_SB_EEENS5_IJSB_NSA_ILi0EEESX_EEEEENS5_IJNS4_10UnderscoreES10_S10_EEEEENS4_23SM90_TMA_LOAD_MULTICASTENS4_14ComposedLayoutINS4_7SwizzleILi3ELi4ELi3EEENS4_18smem_ptr_flag_bitsILi16EEENSU_INS5_IJSH_SC_EEENS5_IJSB_SH_EEEEEEEvNS4_8identityENS4_13SM90_TMA_LOADES1C_vS1D_EENS_8epilogue10collective6detail29Sm90TmaWarpSpecializedAdapterINS1H_15DefaultEpilogueISJ_NS5_IJlSB_lEEES1L_NS1G_6thread17LinearCombinationISJ_Li1EffLNS1M_9ScaleType4KindE0ELNS_15FloatRoundStyleE2ESJ_EENS1_15EpilogueDefaultEEEEEvvEEEEvNT_6ParamsE --------------------------
	.section	.nv.info._ZN7cutlass13device_kernelINS_4gemm6kernel13GemmUniversalIN4cute5tupleIJiiiiEEENS1_10collective13CollectiveMmaINS1_34MainloopSm90TmaGmmaWarpSpecializedILi2ENS5_IJNS4_1CILi1EEENSA_ILi8EEESB_EEENS1_35KernelTmaWarpSpecializedCooperativeEEENS5_IJNSA_ILi128EEESG_NSA_ILi64EEEEEENS_6half_tENS5_IJSB_llEEESJ_SK_NS4_8TiledMMAINS4_8MMA_AtomIJNS4_4SM904GMMA26MMA_64x128x16_F32F16F16_SSILNSO_5MajorE1ELSQ_1ELNSO_7ScaleInE1ELSR_1EEEEEENS4_6LayoutINS5_IJNSA_ILi2EEESB_SB_EEENS5_IJSB_NSA_ILi0EEESX_EEEEENS5_IJNS4_10UnderscoreES10_S10_EEEEENS4_23SM90_TMA_LOAD_MULTICASTENS4_14ComposedLayoutINS4_7SwizzleILi3ELi4ELi3EEENS4_18smem_ptr_flag_bitsILi16EEENSU_INS5_IJSH_SC_EEENS5_IJSB_SH_EEEEEEEvNS4_8identityENS4_13SM90_TMA_LOADES1C_vS1D_EENS_8epilogue10collective6detail29Sm90TmaWarpSpecializedAdapterINS1H_15DefaultEpilogueISJ_NS5_IJlSB_lEEES1L_NS1G_6thread17LinearCombinationISJ_Li1EffLNS1M_9ScaleType4KindE0ELNS_15FloatRoundStyleE2ESJ_EENS1_15EpilogueDefaultEEEEEvvEEEEvNT_6ParamsE,"",@"SHT_CUDA_INFO"
	.sectionflags	@""
	.align	4


	//----- nvinfo : EIATTR_CUDA_API_VERSION
	.align		4
        /*0000*/ 	.byte	0x04, 0x37
        /*0002*/ 	.short	(.L_21 - .L_20)
.L_20:
        /*0004*/ 	.word	0x00000082


	//----- nvinfo : EIATTR_KPARAM_INFO
	.align		4
.L_21:
        /*0008*/ 	.byte	0x04, 0x17
        /*000a*/ 	.short	(.L_23 - .L_22)
.L_22:
        /*000c*/ 	.word	0x00000000
        /*0010*/ 	.short	0x0000
        /*0012*/ 	.short	0x0070
        /*0014*/ 	.byte	0x00, 0xf0, 0x01, 0x10


	//----- nvinfo : EIATTR_SPARSE_MMA_MASK
	.align		4
.L_23:
        /*0018*/ 	.byte	0x03, 0x50
        /*001a*/ 	.short	0x0000


	//----- nvinfo : EIATTR_MAXREG_COUNT
	.align		4
        /*001c*/ 	.byte	0x03, 0x1b
        /*001e*/ 	.short	0x00a8


	//----- nvinfo : EIATTR_NUM_BARRIERS
	.align		4
        /*0020*/ 	.byte	0x02, 0x4c
        /*0022*/ 	.byte	0x01
	.zero		1


	//----- nvinfo : EIATTR_EXTERNS
	.align		4
        /*0024*/ 	.byte	0x04, 0x0f
        /*0026*/ 	.short	(.L_25 - .L_24)


	//   ....[0]....
	.align		4
.L_24:
        /*0028*/ 	.word	index@(__assertfail)


	//----- nvinfo : EIATTR_MERCURY_ISA_VERSION
	.align		4
.L_25:
        /*002c*/ 	.byte	0x03, 0x5f
        /*002e*/ 	.short	0x0101


	//----- nvinfo : EIATTR_INT_WARP_WIDE_INSTR_OFFSETS
	.align		4
        /*0030*/ 	.byte	0x04, 0x31
        /*0032*/ 	.short	(.L_27 - .L_26)


	//   ....[0]....
.L_26:
        /*0034*/ 	.word	0x00000430


	//   ....[1]....
        /*0038*/ 	.word	0x00000450


	//   ....[2]....
        /*003c*/ 	.word	0x00000600


	//   ....[3]....
        /*0040*/ 	.word	0x00001e40


	//----- nvinfo : EIATTR_COOP_GROUP_MASK_REGIDS
	.align		4
.L_27:
        /*0044*/ 	.byte	0x04, 0x29
        /*0046*/ 	.short	(.L_29 - .L_28)


	//   ....[0]....
.L_28:
        /*0048*/ 	.word	0xffffffff


	//   ....[1]....
        /*004c*/ 	.word	0xffffffff


	//   ....[2]....
        /*0050*/ 	.word	0xffffffff


	//   ....[3]....
        /*0054*/ 	.word	0xffffffff


	//   ....[4]....
        /*0058*/ 	.word	0xffffffff


	//   ....[5]....
        /*005c*/ 	.word	0xffffffff


	//----- nvinfo : EIATTR_COOP_GROUP_INSTR_OFFSETS
	.align		4
.L_29:
        /*0060*/ 	.byte	0x04, 0x28
        /*0062*/ 	.short	(.L_31 - .L_30)


	//   ....[0]....
.L_30:
        /*0064*/ 	.word	0x00000060


	//   ....[1]....
        /*0068*/ 	.word	0x00000070


	//   ....[2]....
        /*006c*/ 	.word	0x00000130


	//   ....[3]....
        /*0070*/ 	.word	0x00000280


	//   ....[4]....
        /*0074*/ 	.word	0x00000750


	//   ....[5]....
        /*0078*/ 	.word	0x000013d0


	//----- nvinfo : EIATTR_REG_RECONFIG
	.align		4
.L_31:
        /*007c*/ 	.byte	0x01, 0x54
	.zero		2


	//----- nvinfo : EIATTR_SYSCALL_OFFSETS
	.align		4
        /*0080*/ 	.byte	0x04, 0x46
        /*0082*/ 	.short	(.L_33 - .L_32)


	//   ....[0]....
.L_32:
        /*0084*/ 	.word	0x000015b0


	//----- nvinfo : EIATTR_MBARRIER_INSTR_OFFSETS
	.align		4
.L_33:
        /*0088*/ 	.byte	0x04, 0x39
        /*008a*/ 	.short	(.L_35 - .L_34)


	//   ....[0]....
.L_34:
        /*008c*/ 	.word	0x00000230
        /*0090*/ 	.word	0x000000ff
        /*0094*/ 	.word	0x00000000
        /*0098*/ 	.short	0x0100
        /*009a*/ 	.byte	0x08
	.zero		1


	//   ....[1]....
        /*009c*/ 	.word	0x00000240
        /*00a0*/ 	.word	0x000000ff
        /*00a4*/ 	.word	0x00000010
        /*00a8*/ 	.short	0x0100
        /*00aa*/ 	.byte	0x08
	.zero		1


	//   ....[2]....
        /*00ac*/ 	.word	0x00000250
        /*00b0*/ 	.word	0x000000ff
        /*00b4*/ 	.word	0x00000008
        /*00b8*/ 	.short	0x0100
        /*00ba*/ 	.byte	0x08
	.zero		1


	//   ....[3]....
        /*00bc*/ 	.word	0x00000260
        /*00c0*/ 	.word	0x000000ff
        /*00c4*/ 	.word	0x00000018
        /*00c8*/ 	.short	0x0100
        /*00ca*/ 	.byte	0x08
	.zero		1


	//   ....[4]....
        /*00cc*/ 	.word	0x00000680
        /*00d0*/ 	.word	0x000000ff
        /*00d4*/ 	.word	0x00000030
        /*00d8*/ 	.short	0x0100
        /*00da*/ 	.byte	0x06
	.zero		1


	//   ....[5]....
        /*00dc*/ 	.word	0x00000700
        /*00e0*/ 	.word	0x000000ff
        /*00e4*/ 	.word	0x00000038
        /*00e8*/ 	.short	0x0100
        /*00ea*/ 	.byte	0x06
	.zero		1


	//   ....[6]....
        /*00ec*/ 	.word	0x00001670
        /*00f0*/ 	.word	0x00000003
        /*00f4*/ 	.word	0x00000000
        /*00f8*/ 	.short	0x010a
        /*00fa*/ 	.byte	0x3f
	.zero		1


	//   ....[7]....
        /*00fc*/ 	.word	0x000016d0
        /*0100*/ 	.word	0x00000003
        /*0104*/ 	.word	0x00000000
        /*0108*/ 	.short	0x010a
        /*010a*/ 	.byte	0x3f
	.zero		1


	//   ....[8]....
        /*010c*/ 	.word	0x00001a50
        /*0110*/ 	.word	0x00000005
        /*0114*/ 	.word	0x00000000
        /*0118*/ 	.short	0x010a
        /*011a*/ 	.byte	0x3f
	.zero		1


	//   ....[9]....
        /*011c*/ 	.word	0x00001a90
        /*0120*/ 	.word	0x00000005
        /*0124*/ 	.word	0x00000000
        /*0128*/ 	.short	0x010a
        /*012a*/ 	.byte	0x3f
	.zero		1


	//   ....[10]....
        /*012c*/ 	.word	0x00001cf0
        /*0130*/ 	.word	0x00000004
        /*0134*/ 	.word	0x00000000
        /*0138*/ 	.short	0x0101
        /*013a*/ 	.byte	0x3f
	.zero		1


	//   ....[11]....
        /*013c*/ 	.word	0x00001eb0
        /*0140*/ 	.word	0x00000000
        /*0144*/ 	.word	0x00000000
        /*0148*/ 	.short	0x0101
        /*014a*/ 	.byte	0x3f
	.zero		1


	//   ....[12]....
        /*014c*/ 	.word	0x00006f90
        /*0150*/ 	.word	0x00000014
        /*0154*/ 	.word	0x00000010
        /*0158*/ 	.short	0x010a
        /*015a*/ 	.byte	0x3f
	.zero		1


	//   ....[13]....
        /*015c*/ 	.word	0x00007420
        /*0160*/ 	.word	0x00000004
        /*0164*/ 	.word	0x00000038
        /*0168*/ 	.short	0x0101
        /*016a*/ 	.byte	0x3f
	.zero		1


	//   ....[14]....
        /*016c*/ 	.word	0x00007b40
        /*0170*/ 	.word	0x00000005
        /*0174*/ 	.word	0x00000000
        /*0178*/ 	.short	0x010a
        /*017a*/ 	.byte	0x3f
	.zero		1


	//   ....[15]....
        /*017c*/ 	.word	0x00007bc0
        /*0180*/ 	.word	0x00000009
        /*0184*/ 	.word	0x00000000
        /*0188*/ 	.short	0x010a
        /*018a*/ 	.byte	0x3f
	.zero		1


	//   ....[16]....
        /*018c*/ 	.word	0x00007c20
        /*0190*/ 	.word	0x00000003
        /*0194*/ 	.word	0x00000000
        /*0198*/ 	.short	0x010a
        /*019a*/ 	.byte	0x3f
	.zero		1


	//   ....[17]....
        /*019c*/ 	.word	0x00007c70
        /*01a0*/ 	.word	0x00000005
        /*01a4*/ 	.word	0x00000000
        /*01a8*/ 	.short	0x010a
        /*01aa*/ 	.byte	0x3f
	.zero		1


	//   ....[18]....
        /*01ac*/ 	.word	0x00007d40
        /*01b0*/ 	.word	0x00000014
        /*01b4*/ 	.word	0x00000010
        /*01b8*/ 	.short	0x010a
        /*01ba*/ 	.byte	0x3f
	.zero		1


	//   ....[19]....
        /*01bc*/ 	.word	0x00007e10
        /*01c0*/ 	.word	0x00000005
        /*01c4*/ 	.word	0x00000000
        /*01c8*/ 	.short	0x010a
        /*01ca*/ 	.byte	0x3f
	.zero		1


	//----- nvinfo : EIATTR_NUM_MBARRIERS
	.align		4
.L_35:
        /*01cc*/ 	.byte	0x03, 0x38
        /*01ce*/ 	.short	0x0006


	//----- nvinfo : EIATTR_EXIT_INSTR_OFFSETS
	.align		4
        /*01d0*/ 	.byte	0x04, 0x1c
        /*01d2*/ 	.short	(.L_37 - .L_36)


	//   ....[0]....
.L_36:
        /*01d4*/ 	.word	0x00000920


	//   ....[1]....
        /*01d8*/ 	.word	0x00001130


	//   ....[2]....
        /*01dc*/ 	.word	0x000066f0


	//   ....[3]....
        /*01e0*/ 	.word	0x00006c50


	//   ....[4]....
        /*01e4*/ 	.word	0x00007c10


	//----- nvinfo : EIATTR_MAX_THREADS
	.align		4
.L_37:
        /*01e8*/ 	.byte	0x04, 0x05
        /*01ea*/ 	.short	(.L_39 - .L_38)
.L_38:
        /*01ec*/ 	.word	0x00000180
        /*01f0*/ 	.word	0x00000001
        /*01f4*/ 	.word	0x00000001


	//----- nvinfo : EIATTR_CRS_STACK_SIZE
	.align		4
.L_39:
        /*01f8*/ 	.byte	0x04, 0x1e
        /*01fa*/ 	.short	(.L_41 - .L_40)
.L_40:
        /*01fc*/ 	.word	0x00000000


	//----- nvinfo : EIATTR_CBANK_PARAM_SIZE
	.align		4
.L_41:
        /*0200*/ 	.byte	0x03, 0x19
        /*0202*/ 	.short	0x0470


	//----- nvinfo : EIATTR_PARAM_CBANK
	.align		4
        /*0204*/ 	.byte	0x04, 0x0a
        /*0206*/ 	.short	(.L_43 - .L_42)
	.align		4
.L_42:
        /*0208*/ 	.word	index@(.nv.constant0._ZN7cutlass13device_kernelINS_4gemm6kernel13GemmUniversalIN4cute5tupleIJiiiiEEENS1_10collective13CollectiveMmaINS1_34MainloopSm90TmaGmmaWarpSpecializedILi2ENS5_IJNS4_1CILi1EEENSA_ILi8EEESB_EEENS1_35KernelTmaWarpSpecializedCooperativeEEENS5_IJNSA_ILi128EEESG_NSA_ILi64EEEEEENS_6half_tENS5_IJSB_llEEESJ_SK_NS4_8TiledMMAINS4_8MMA_AtomIJNS4_4SM904GMMA26MMA_64x128x16_F32F16F16_SSILNSO_5MajorE1ELSQ_1ELNSO_7ScaleInE1ELSR_1EEEEEENS4_6LayoutINS5_IJNSA_ILi2EEESB_SB_EEENS5_IJSB_NSA_ILi0EEESX_EEEEENS5_IJNS4_10UnderscoreES10_S10_EEEEENS4_23SM90_TMA_LOAD_MULTICASTENS4_14ComposedLayoutINS4_7SwizzleILi3ELi4ELi3EEENS4_18smem_ptr_flag_bitsILi16EEENSU_INS5_IJSH_SC_EEENS5_IJSB_SH_EEEEEEEvNS4_8identityENS4_13SM90_TMA_LOADES1C_vS1D_EENS_8epilogue10collective6detail29Sm90TmaWarpSpecializedAdapterINS1H_15DefaultEpilogueISJ_NS5_IJlSB_lEEES1L_NS1G_6thread17LinearCombinationISJ_Li1EffLNS1M_9ScaleType4KindE0ELNS_15FloatRoundStyleE2ESJ_EENS1_15EpilogueDefaultEEEEEvvEEEEvNT_6ParamsE)
        /*020c*/ 	.short	0x0210
        /*020e*/ 	.short	0x0470


	//----- nvinfo : EIATTR_SW_WAR
	.align		4
.L_43:
        /*0210*/ 	.byte	0x04, 0x36
        /*0212*/ 	.short	(.L_45 - .L_44)
.L_44:
        /*0214*/ 	.word	0x00000008
.L_45:


//--------------------- .nv.callgraph             --------------------------
	.section	.nv.callgraph,"",@"SHT_CUDA_CALLGRAPH"
	.align	4
	.sectionentsize	8
	.align		4
        /*0000*/ 	.word	0x00000000
	.align		4
        /*0004*/ 	.word	0xffffffff
	.align		4
        /*0008*/ 	.word	index@(_ZN7cutlass13device_kernelINS_4gemm6kernel13GemmUniversalIN4cute5tupleIJiiiiEEENS1_10collective13CollectiveMmaINS1_34MainloopSm90TmaGmmaWarpSpecializedILi2ENS5_IJNS4_1CILi1EEENSA_ILi8EEESB_EEENS1_35KernelTmaWarpSpecializedCooperativeEEENS5_IJNSA_ILi128EEESG_NSA_ILi64EEEEEENS_6half_tENS5_IJSB_llEEESJ_SK_NS4_8TiledMMAINS4_8MMA_AtomIJNS4_4SM904GMMA26MMA_64x128x16_F32F16F16_SSILNSO_5MajorE1ELSQ_1ELNSO_7ScaleInE1ELSR_1EEEEEENS4_6LayoutINS5_IJNSA_ILi2EEESB_SB_EEENS5_IJSB_NSA_ILi0EEESX_EEEEENS5_IJNS4_10UnderscoreES10_S10_EEEEENS4_23SM90_TMA_LOAD_MULTICASTENS4_14ComposedLayoutINS4_7SwizzleILi3ELi4ELi3EEENS4_18smem_ptr_flag_bitsILi16EEENSU_INS5_IJSH_SC_EEENS5_IJSB_SH_EEEEEEEvNS4_8identityENS4_13SM90_TMA_LOADES1C_vS1D_EENS_8epilogue10collective6detail29Sm90TmaWarpSpecializedAdapterINS1H_15DefaultEpilogueISJ_NS5_IJlSB_lEEES1L_NS1G_6thread17LinearCombinationISJ_Li1EffLNS1M_9ScaleType4KindE0ELNS_15FloatRoundStyleE2ESJ_EENS1_15EpilogueDefaultEEEEEvvEEEEvNT_6ParamsE)
	.align		4
        /*000c*/ 	.word	index@(__assertfail)
	.align		4
        /*0010*/ 	.word	0x00000000
	.align		4
        /*0014*/ 	.word	0xfffffffe
	.align		4
        /*0018*/ 	.word	0x00000000
	.align		4
        /*001c*/ 	.word	0xfffffffd
	.align		4
        /*0020*/ 	.word	0x00000000
	.align		4
        /*0024*/ 	.word	0xfffffffc


//--------------------- .nv.constant4             --------------------------
	.section	.nv.constant4,"a",@progbits
	.align	8
	.align		8
.nv.constant4:
        /*0000*/ 	.dword	__assertfail
	.align		8
        /*0008*/ 	.dword	__unnamed_1
	.align		8
        /*0010*/ 	.dword	_ZN40_INTERNAL_70545a09_4_k_cu_9f3fdad4_313744cuda3std3__45__cpo5beginE
	.align		8
        /*0018*/ 	.dword	_ZN40_INTERNAL_70545a09_4_k_cu_9f3fdad4_313744cuda3std3__45__cpo3endE
	.align		8
        /*0020*/ 	.dword	_ZN40_INTERNAL_70545a09_4_k_cu_9f3fdad4_313744cuda3std3__45__cpo6cbeginE
	.align		8
        /*0028*/ 	.dword	_ZN40_INTERNAL_70545a09_4_k_cu_9f3fdad4_313744cuda3std3__45__cpo4cendE
	.align		8
        /*0030*/ 	.dword	_ZN40_INTERNAL_70545a09_4_k_cu_9f3fdad4_313744cuda3std3__442_GLOBAL__N__70545a09_4_k_cu_9f3fdad4_313746ignoreE
	.align		8
        /*0038*/ 	.dword	_ZN40_INTERNAL_70545a09_4_k_cu_9f3fdad4_313744cuda3std3__419piecewise_constructE
	.align		8
        /*0040*/ 	.dword	_ZN40_INTERNAL_70545a09_4_k_cu_9f3fdad4_313744cuda3std3__48in_placeE
	.align		8
        /*0048*/ 	.dword	_ZN40_INTERNAL_70545a09_4_k_cu_9f3fdad4_313744cuda3std6ranges3__45__cpo4swapE
	.align		8
        /*0050*/ 	.dword	_ZN40_INTERNAL_70545a09_4_k_cu_9f3fdad4_313744cuda3std6ranges3__45__cpo9iter_moveE
	.align		8
        /*0058*/ 	.dword	_ZN40_INTERNAL_70545a09_4_k_cu_9f3fdad4_313744cute7productE
	.align		8
        /*0060*/ 	.dword	_ZN40_INTERNAL_70545a09_4_k_cu_9f3fdad4_313744cute1_E
	.align		8
        /*0068*/ 	.dword	$str$22
	.align		8
        /*0070*/ 	.dword	$str$23


//--------------------- .text._ZN7cutlass13device_kernelINS_4gemm6kernel13GemmUniversalIN4cute5tupleIJiiiiEEENS1_10collective13CollectiveMmaINS1_34MainloopSm90TmaGmmaWarpSpecializedILi2ENS5_IJNS4_1CILi1EEENSA_ILi8EEESB_EEENS1_35KernelTmaWarpSpecializedCooperativeEEENS5_IJNSA_ILi128EEESG_NSA_ILi64EEEEEENS_6half_tENS5_IJSB_llEEESJ_SK_NS4_8TiledMMAINS4_8MMA_AtomIJNS4_4SM904GMMA26MMA_64x128x16_F32F16F16_SSILNSO_5MajorE1ELSQ_1ELNSO_7ScaleInE1ELSR_1EEEEEENS4_6LayoutINS5_IJNSA_ILi2EEESB_SB_EEENS5_IJSB_NSA_ILi0EEESX_EEEEENS5_IJNS4_10UnderscoreES10_S10_EEEEENS4_23SM90_TMA_LOAD_MULTICASTENS4_14ComposedLayoutINS4_7SwizzleILi3ELi4ELi3EEENS4_18smem_ptr_flag_bitsILi16EEENSU_INS5_IJSH_SC_EEENS5_IJSB_SH_EEEEEEEvNS4_8identityENS4_13SM90_TMA_LOADES1C_vS1D_EENS_8epilogue10collective6detail29Sm90TmaWarpSpecializedAdapterINS1H_15DefaultEpilogueISJ_NS5_IJlSB_lEEES1L_NS1G_6thread17LinearCombinationISJ_Li1EffLNS1M_9ScaleType4KindE0ELNS_15FloatRoundStyleE2ESJ_EENS1_15EpilogueDefaultEEEEEvvEEEEvNT_6ParamsE --------------------------
	.section	.text._ZN7cutlass13device_kernelINS_4gemm6kernel13GemmUniversalIN4cute5tupleIJiiiiEEENS1_10collective13CollectiveMmaINS1_34MainloopSm90TmaGmmaWarpSpecializedILi2ENS5_IJNS4_1CILi1EEENSA_ILi8EEESB_EEENS1_35KernelTmaWarpSpecializedCooperativeEEENS5_IJNSA_ILi128EEESG_NSA_ILi64EEEEEENS_6half_tENS5_IJSB_llEEESJ_SK_NS4_8TiledMMAINS4_8MMA_AtomIJNS4_4SM904GMMA26MMA_64x128x16_F32F16F16_SSILNSO_5MajorE1ELSQ_1ELNSO_7ScaleInE1ELSR_1EEEEEENS4_6LayoutINS5_IJNSA_ILi2EEESB_SB_EEENS5_IJSB_NSA_ILi0EEESX_EEEEENS5_IJNS4_10UnderscoreES10_S10_EEEEENS4_23SM90_TMA_LOAD_MULTICASTENS4_14ComposedLayoutINS4_7SwizzleILi3ELi4ELi3EEENS4_18smem_ptr_flag_bitsILi16EEENSU_INS5_IJSH_SC_EEENS5_IJSB_SH_EEEEEEEvNS4_8identityENS4_13SM90_TMA_LOADES1C_vS1D_EENS_8epilogue10collective6detail29Sm90TmaWarpSpecializedAdapterINS1H_15DefaultEpilogueISJ_NS5_IJlSB_lEEES1L_NS1G_6thread17LinearCombinationISJ_Li1EffLNS1M_9ScaleType4KindE0ELNS_15FloatRoundStyleE2ESJ_EENS1_15EpilogueDefaultEEEEEvvEEEEvNT_6ParamsE,"ax",@progbits
	.align	128
.text._ZN7cutlass13device_kernelINS_4gemm6kernel13GemmUniversalIN4cute5tupleIJiiiiEEENS1_10collective13CollectiveMmaINS1_34MainloopSm90TmaGmmaWarpSpecializedILi2ENS5_IJNS4_1CILi1EEENSA_ILi8EEESB_EEENS1_35KernelTmaWarpSpecializedCooperativeEEENS5_IJNSA_ILi128EEESG_NSA_ILi64EEEEEENS_6half_tENS5_IJSB_llEEESJ_SK_NS4_8TiledMMAINS4_8MMA_AtomIJNS4_4SM904GMMA26MMA_64x128x16_F32F16F16_SSILNSO_5MajorE1ELSQ_1ELNSO_7ScaleInE1ELSR_1EEEEEENS4_6LayoutINS5_IJNSA_ILi2EEESB_SB_EEENS5_IJSB_NSA_ILi0EEESX_EEEEENS5_IJNS4_10UnderscoreES10_S10_EEEEENS4_23SM90_TMA_LOAD_MULTICASTENS4_14ComposedLayoutINS4_7SwizzleILi3ELi4ELi3EEENS4_18smem_ptr_flag_bitsILi16EEENSU_INS5_IJSH_SC_EEENS5_IJSB_SH_EEEEEEEvNS4_8identityENS4_13SM90_TMA_LOADES1C_vS1D_EENS_8epilogue10collective6detail29Sm90TmaWarpSpecializedAdapterINS1H_15DefaultEpilogueISJ_NS5_IJlSB_lEEES1L_NS1G_6thread17LinearCombinationISJ_Li1EffLNS1M_9ScaleType4KindE0ELNS_15FloatRoundStyleE2ESJ_EENS1_15EpilogueDefaultEEEEEvvEEEEvNT_6ParamsE:
        .type           _ZN7cutlass13device_kernelINS_4gemm6kernel13GemmUniversalIN4cute5tupleIJiiiiEEENS1_10collective13CollectiveMmaINS1_34MainloopSm90TmaGmmaWarpSpecializedILi2ENS5_IJNS4_1CILi1EEENSA_ILi8EEESB_EEENS1_35KernelTmaWarpSpecializedCooperativeEEENS5_IJNSA_ILi128EEESG_NSA_ILi64EEEEEENS_6half_tENS5_IJSB_llEEESJ_SK_NS4_8TiledMMAINS4_8MMA_AtomIJNS4_4SM904GMMA26MMA_64x128x16_F32F16F16_SSILNSO_5MajorE1ELSQ_1ELNSO_7ScaleInE1ELSR_1EEEEEENS4_6LayoutINS5_IJNSA_ILi2EEESB_SB_EEENS5_IJSB_NSA_ILi0EEESX_EEEEENS5_IJNS4_10UnderscoreES10_S10_EEEEENS4_23SM90_TMA_LOAD_MULTICASTENS4_14ComposedLayoutINS4_7SwizzleILi3ELi4ELi3EEENS4_18smem_ptr_flag_bitsILi16EEENSU_INS5_IJSH_SC_EEENS5_IJSB_SH_EEEEEEEvNS4_8identityENS4_13SM90_TMA_LOADES1C_vS1D_EENS_8epilogue10collective6detail29Sm90TmaWarpSpecializedAdapterINS1H_15DefaultEpilogueISJ_NS5_IJlSB_lEEES1L_NS1G_6thread17LinearCombinationISJ_Li1EffLNS1M_9ScaleType4KindE0ELNS_15FloatRoundStyleE2ESJ_EENS1_15EpilogueDefaultEEEEEvvEEEEvNT_6ParamsE,@function
        .size           _ZN7cutlass13device_kernelINS_4gemm6kernel13GemmUniversalIN4cute5tupleIJiiiiEEENS1_10collective13CollectiveMmaINS1_34MainloopSm90TmaGmmaWarpSpecializedILi2ENS5_IJNS4_1CILi1EEENSA_ILi8EEESB_EEENS1_35KernelTmaWarpSpecializedCooperativeEEENS5_IJNSA_ILi128EEESG_NSA_ILi64EEEEEENS_6half_tENS5_IJSB_llEEESJ_SK_NS4_8TiledMMAINS4_8MMA_AtomIJNS4_4SM904GMMA26MMA_64x128x16_F32F16F16_SSILNSO_5MajorE1ELSQ_1ELNSO_7ScaleInE1ELSR_1EEEEEENS4_6LayoutINS5_IJNSA_ILi2EEESB_SB_EEENS5_IJSB_NSA_ILi0EEESX_EEEEENS5_IJNS4_10UnderscoreES10_S10_EEEEENS4_23SM90_TMA_LOAD_MULTICASTENS4_14ComposedLayoutINS4_7SwizzleILi3ELi4ELi3EEENS4_18smem_ptr_flag_bitsILi16EEENSU_INS5_IJSH_SC_EEENS5_IJSB_SH_EEEEEEEvNS4_8identityENS4_13SM90_TMA_LOADES1C_vS1D_EENS_8epilogue10collective6detail29Sm90TmaWarpSpecializedAdapterINS1H_15DefaultEpilogueISJ_NS5_IJlSB_lEEES1L_NS1G_6thread17LinearCombinationISJ_Li1EffLNS1M_9ScaleType4KindE0ELNS_15FloatRoundStyleE2ESJ_EENS1_15EpilogueDefaultEEEEEvvEEEEvNT_6ParamsE,(.L_x_193 - _ZN7cutlass13device_kernelINS_4gemm6kernel13GemmUniversalIN4cute5tupleIJiiiiEEENS1_10collective13CollectiveMmaINS1_34MainloopSm90TmaGmmaWarpSpecializedILi2ENS5_IJNS4_1CILi1EEENSA_ILi8EEESB_EEENS1_35KernelTmaWarpSpecializedCooperativeEEENS5_IJNSA_ILi128EEESG_NSA_ILi64EEEEEENS_6half_tENS5_IJSB_llEEESJ_SK_NS4_8TiledMMAINS4_8MMA_AtomIJNS4_4SM904GMMA26MMA_64x128x16_F32F16F16_SSILNSO_5MajorE1ELSQ_1ELNSO_7ScaleInE1ELSR_1EEEEEENS4_6LayoutINS5_IJNSA_ILi2EEESB_SB_EEENS5_IJSB_NSA_ILi0EEESX_EEEEENS5_IJNS4_10UnderscoreES10_S10_EEEEENS4_23SM90_TMA_LOAD_MULTICASTENS4_14ComposedLayoutINS4_7SwizzleILi3ELi4ELi3EEENS4_18smem_ptr_flag_bitsILi16EEENSU_INS5_IJSH_SC_EEENS5_IJSB_SH_EEEEEEEvNS4_8identityENS4_13SM90_TMA_LOADES1C_vS1D_EENS_8epilogue10collective6detail29Sm90TmaWarpSpecializedAdapterINS1H_15DefaultEpilogueISJ_NS5_IJlSB_lEEES1L_NS1G_6thread17LinearCombinationISJ_Li1EffLNS1M_9ScaleType4KindE0ELNS_15FloatRoundStyleE2ESJ_EENS1_15EpilogueDefaultEEEEEvvEEEEvNT_6ParamsE)
        .other          _ZN7cutlass13device_kernelINS_4gemm6kernel13GemmUniversalIN4cute5tupleIJiiiiEEENS1_10collective13CollectiveMmaINS1_34MainloopSm90TmaGmmaWarpSpecializedILi2ENS5_IJNS4_1CILi1EEENSA_ILi8EEESB_EEENS1_35KernelTmaWarpSpecializedCooperativeEEENS5_IJNSA_ILi128EEESG_NSA_ILi64EEEEEENS_6half_tENS5_IJSB_llEEESJ_SK_NS4_8TiledMMAINS4_8MMA_AtomIJNS4_4SM904GMMA26MMA_64x128x16_F32F16F16_SSILNSO_5MajorE1ELSQ_1ELNSO_7ScaleInE1ELSR_1EEEEEENS4_6LayoutINS5_IJNSA_ILi2EEESB_SB_EEENS5_IJSB_NSA_ILi0EEESX_EEEEENS5_IJNS4_10UnderscoreES10_S10_EEEEENS4_23SM90_TMA_LOAD_MULTICASTENS4_14ComposedLayoutINS4_7SwizzleILi3ELi4ELi3EEENS4_18smem_ptr_flag_bitsILi16EEENSU_INS5_IJSH_SC_EEENS5_IJSB_SH_EEEEEEEvNS4_8identityENS4_13SM90_TMA_LOADES1C_vS1D_EENS_8epilogue10collective6detail29Sm90TmaWarpSpecializedAdapterINS1H_15DefaultEpilogueISJ_NS5_IJlSB_lEEES1L_NS1G_6thread17LinearCombinationISJ_Li1EffLNS1M_9ScaleType4KindE0ELNS_15FloatRoundStyleE2ESJ_EENS1_15EpilogueDefaultEEEEEvvEEEEvNT_6ParamsE,@"STO_CUDA_ENTRY STV_DEFAULT"
_ZN7cutlass13device_kernelINS_4gemm6kernel13GemmUniversalIN4cute5tupleIJiiiiEEENS1_10collective13CollectiveMmaINS1_34MainloopSm90TmaGmmaWarpSpecializedILi2ENS5_IJNS4_1CILi1EEENSA_ILi8EEESB_EEENS1_35KernelTmaWarpSpecializedCooperativeEEENS5_IJNSA_ILi128EEESG_NSA_ILi64EEEEEENS_6half_tENS5_IJSB_llEEESJ_SK_NS4_8TiledMMAINS4_8MMA_AtomIJNS4_4SM904GMMA26MMA_64x128x16_F32F16F16_SSILNSO_5MajorE1ELSQ_1ELNSO_7ScaleInE1ELSR_1EEEEEENS4_6LayoutINS5_IJNSA_ILi2EEESB_SB_EEENS5_IJSB_NSA_ILi0EEESX_EEEEENS5_IJNS4_10UnderscoreES10_S10_EEEEENS4_23SM90_TMA_LOAD_MULTICASTENS4_14ComposedLayoutINS4_7SwizzleILi3ELi4ELi3EEENS4_18smem_ptr_flag_bitsILi16EEENSU_INS5_IJSH_SC_EEENS5_IJSB_SH_EEEEEEEvNS4_8identityENS4_13SM90_TMA_LOADES1C_vS1D_EENS_8epilogue10collective6detail29Sm90TmaWarpSpecializedAdapterINS1H_15DefaultEpilogueISJ_NS5_IJlSB_lEEES1L_NS1G_6thread17LinearCombinationISJ_Li1EffLNS1M_9ScaleType4KindE0ELNS_15FloatRoundStyleE2ESJ_EENS1_15EpilogueDefaultEEEEEvvEEEEvNT_6ParamsE:
[----:B------:R-:W0:Y:S01]  /*0000*/  LDC R1, c[0x0][0x28] ;  /* 0x00000a00ff017b82 */ /* 0x000e220000000800 */
[----:B------:R-:W1:Y:S01]  /*0010*/  S2R R94, SR_TID.X ;  /* 0x00000000005e7919 */ /* 0x000e620000002100 */
[----:B------:R-:W-:Y:S01]  /*0020*/  ELECT P0, URZ, PT ;  /* 0x00000000003f782f */ /* 0x000fe20003800000 */
[----:B------:R-:W-:Y:S01]  /*0030*/  BSSY B0, `(.L_x_0) ;  /* 0x000000f000007945 */ /* 0x000fe20003800000 */
[--C-:B-1----:R-:W-:Y:S02]  /*0040*/  SHF.R.U32.HI R0, RZ, 0x5, R94.reuse ;  /* 0x00000005ff007819 */ /* 0x102fe4000001165e */
[----:B------:R-:W-:-:S03]  /*0050*/  SHF.R.U32.HI R10, RZ, 0x7, R94 ;  /* 0x00000007ff0a7819 */ /* 0x000fc6000001165e */
[----:B------:R-:W1:Y:S04]  /*0060*/  SHFL.IDX PT, R2, R0, RZ, 0x1f ;  /* 0x00001fff00027589 */ /* 0x000e6800000e0000 */
[----:B------:R2:W3:Y:S01]  /*0070*/  SHFL.IDX PT, R5, R10, RZ, 0x1f ;  /* 0x00001fff0a057589 */ /* 0x0004e200000e0000 */
[----:B-1----:R-:W-:-:S13]  /*0080*/  ISETP.NE.OR P0, PT, R2, RZ, !P0 ;  /* 0x000000ff0200720c */ /* 0x002fda0004705670 */
[----:B0-23--:R-:W-:Y:S05]  /*0090*/  @P0 BRA `(.L_x_1) ;  /* 0x0000000000200947 */ /* 0x00dfea0003800000 */
[----:B------:R-:W-:Y:S02]  /*00a0*/  ULDC.64 UR4, c[0x0][0x198] ;  /* 0x0000660000047ab9 */ /* 0x000fe40000000a00 */
[----:B------:R-:W-:Y:S02]  /*00b0*/  UIADD3 UR6, UP0, UR4, 0xf0, URZ ;  /* 0x000000f004067890 */ /* 0x000fe4000ff1e03f */
[----:B------:R-:W-:Y:S02]  /*00c0*/  UIADD3 UR4, UP1, UR4, 0x1f0, URZ ;  /* 0x000001f004047890 */ /* 0x000fe4000ff3e03f */
[----:B------:R-:W-:Y:S02]  /*00d0*/  UIADD3.X UR7, URZ, UR5, URZ, UP0, !UPT ;  /* 0x000000053f077290 */ /* 0x000fe400087fe43f */
[----:B------:R-:W-:-:S07]  /*00e0*/  UIADD3.X UR5, URZ, UR5, URZ, UP1, !UPT ;  /* 0x000000053f057290 */ /* 0x000fce0008ffe43f */
[----:B------:R0:W-:Y:S02]  /*00f0*/  UTMACCTL.PF [UR6] ;  /* 0x00000000060079b9 */ /* 0x0001e40008040000 */
[----:B------:R0:W-:Y:S02]  /*0100*/  UTMACCTL.PF [UR4] ;  /* 0x00000000040079b9 */ /* 0x0001e40008040000 */
[----:B0-----:R-:W-:Y:S01]  /*0110*/  NOP ;  /* 0x0000000000007918 */ /* 0x001fe20000000000 */
.L_x_1:
[----:B------:R-:W-:Y:S05]  /*0120*/  BSYNC B0 ;  /* 0x0000000000007941 */ /* 0x000fea0003800000 */
.L_x_0:
[----:B------:R-:W0:Y:S02]  /*0130*/  SHFL.IDX PT, R3, R0, RZ, 0x1f ;  /* 0x00001fff00037589 */ /* 0x000e2400000e0000 */
[----:B0-----:R-:W-:-:S13]  /*0140*/  ISETP.NE.AND P0, PT, R3, RZ, PT ;  /* 0x000000ff0300720c */ /* 0x001fda0003f05270 */
[----:B------:R-:W-:Y:S05]  /*0150*/  @P0 BRA `(.L_x_2) ;  /* 0x0000000000480947 */ /* 0x000fea0003800000 */
[----:B------:R-:W0:Y:S01]  /*0160*/  S2UR UR8, SR_CgaCtaId ;  /* 0x00000000000879c3 */ /* 0x000e220000008800 */
[----:B------:R-:W-:Y:S01]  /*0170*/  UMOV UR4, 0x400 ;  /* 0x0000040000047882 */ /* 0x000fe20000000000 */
[----:B------:R-:W-:Y:S01]  /*0180*/  UMOV UR5, 0x1 ;  /* 0x0000000100057882 */ /* 0x000fe20000000000 */
[----:B------:R-:W-:Y:S01]  /*0190*/  UMOV UR6, 0x10 ;  /* 0x0000001000067882 */ /* 0x000fe20000000000 */
[----:B------:R-:W-:Y:S01]  /*01a0*/  ELECT P0, URZ, PT ;  /* 0x00000000003f782f */ /* 0x000fe20003800000 */
[----:B------:R-:W-:-:S04]  /*01b0*/  UIADD3 UR6, -UR6, 0x100000, URZ ;  /* 0x0010000006067890 */ /* 0x000fc8000fffe13f */
[----:B------:R-:W-:Y:S02]  /*01c0*/  USHF.L.U32 UR7, UR6, 0xb, URZ ;  /* 0x0000000b06077899 */ /* 0x000fe4000800063f */
[----:B------:R-:W-:Y:S02]  /*01d0*/  USHF.L.U32 UR6, UR6, 0x1, URZ ;  /* 0x0000000106067899 */ /* 0x000fe4000800063f */
[----:B0-----:R-:W-:Y:S02]  /*01e0*/  ULEA UR8, UR8, UR4, 0x18 ;  /* 0x0000000408087291 */ /* 0x001fe4000f8ec03f */
[----:B------:R-:W-:-:S04]  /*01f0*/  UIADD3 UR4, -UR5, 0x100000, URZ ;  /* 0x0010000005047890 */ /* 0x000fc8000fffe13f */
[----:B------:R-:W-:Y:S02]  /*0200*/  USHF.L.U32 UR5, UR4, 0xb, URZ ;  /* 0x0000000b04057899 */ /* 0x000fe4000800063f */
[----:B------:R-:W-:Y:S01]  /*0210*/  USHF.L.U32 UR4, UR4, 0x1, URZ ;  /* 0x0000000104047899 */ /* 0x000fe2000800063f */
[----:B------:R-:W0:Y:S11]  /*0220*/  FENCE.VIEW.ASYNC.S ;  /* 0x00000000000073c6 */ /* 0x000e360000000000 */
[----:B0-----:R0:W1:Y:S01]  /*0230*/  SYNCS.EXCH.64 URZ, [UR8], UR4 ;  /* 0x00000004083f75b2 */ /* 0x0010620008000100 */
[----:B------:R0:W2:Y:S01]  /*0240*/  SYNCS.EXCH.64 URZ, [UR8+0x10], UR6 ;  /* 0x00001006083f75b2 */ /* 0x0000a20008000100 */
[----:B------:R0:W3:Y:S01]  /*0250*/  SYNCS.EXCH.64 URZ, [UR8+0x8], UR4 ;  /* 0x00000804083f75b2 */ /* 0x0000e20008000100 */
[----:B------:R0:W4:Y:S01]  /*0260*/  SYNCS.EXCH.64 URZ, [UR8+0x18], UR6 ;  /* 0x00001806083f75b2 */ /* 0x0001220008000100 */
[----:B------:R-:W-:Y:S01]  /*0270*/  NOP ;  /* 0x0000000000007918 */ /* 0x000fe20000000000 */
.L_x_2:
[----:B------:R-:W5:Y:S01]  /*0280*/  SHFL.IDX PT, R0, R0, RZ, 0x1f ;  /* 0x00001fff00007589 */ /* 0x000f6200000e0000 */
[----:B------:R-:W-:Y:S01]  /*0290*/  SHF.R.S32.HI R7, RZ, 0x1f, R94 ;  /* 0x0000001fff077819 */ /* 0x000fe2000001145e */
[----:B0-----:R-:W0:Y:S01]  /*02a0*/  S2UR UR8, SR_CTAID.X ;  /* 0x00000000000879c3 */ /* 0x001e220000002500 */
[----:B------:R-:W-:Y:S01]  /*02b0*/  ELECT P0, URZ, PT ;  /* 0x00000000003f782f */ /* 0x000fe20003800000 */
[----:B------:R-:W1:Y:S01]  /*02c0*/  S2R R4, SR_CTAID.Y ;  /* 0x0000000000047919 */ /* 0x000e620000002600 */
[----:B------:R-:W-:Y:S01]  /*02d0*/  LEA.HI R7, R7, R94, RZ, 0x7 ;  /* 0x0000005e07077211 */ /* 0x000fe200078f38ff */
[----:B------:R-:W-:Y:S01]  /*02e0*/  ULDC UR4, c[0x0][0x154] ;  /* 0x0000550000047ab9 */ /* 0x000fe20000000800 */
[----:B------:R-:W-:Y:S01]  /*02f0*/  SHF.R.S32.HI R8, RZ, 0x1f, R3 ;  /* 0x0000001fff087819 */ /* 0x000fe20000011403 */
[----:B------:R-:W-:Y:S01]  /*0300*/  NOP ;  /* 0x0000000000007918 */ /* 0x000fe20000000000 */
[----:B------:R-:W-:Y:S01]  /*0310*/  LOP3.LUT R7, R7, 0xffffff80, RZ, 0xc0, !PT ;  /* 0xffffff8007077812 */ /* 0x000fe200078ec0ff */
[----:B------:R-:W2:Y:S01]  /*0320*/  LDC R14, c[0x0][0x140] ;  /* 0x00005000ff0e7b82 */ /* 0x000ea20000000800 */
[----:B------:R-:W-:Y:S01]  /*0330*/  LEA.HI R8, R8, R3, RZ, 0x2 ;  /* 0x0000000308087211 */ /* 0x000fe200078f10ff */
[----:B------:R-:W-:-:S02]  /*0340*/  NOP ;  /* 0x0000000000007918 */ /* 0x000fc40000000000 */
[----:B------:R-:W-:Y:S01]  /*0350*/  IMAD.IADD R6, R94, 0x1, -R7 ;  /* 0x000000015e067824 */ /* 0x000fe200078e0a07 */
[----:B------:R-:W-:-:S03]  /*0360*/  LOP3.LUT R8, R8, 0x3ffffffc, RZ, 0xc0, !PT ;  /* 0x3ffffffc08087812 */ /* 0x000fc600078ec0ff */
[----:B------:R-:W3:Y:S01]  /*0370*/  LDC R12, c[0x0][0x144] ;  /* 0x00005100ff0c7b82 */ /* 0x000ee20000000800 */
[----:B------:R-:W-:Y:S02]  /*0380*/  SHF.R.S32.HI R7, RZ, 0x1f, R6 ;  /* 0x0000001fff077819 */ /* 0x000fe40000011406 */
[----:B------:R-:W-:Y:S02]  /*0390*/  LOP3.LUT P2, RZ, R6, 0x7, RZ, 0xc0, !PT ;  /* 0x0000000706ff7812 */ /* 0x000fe4000784c0ff */
[----:B------:R-:W-:Y:S01]  /*03a0*/  LEA.HI R7, R7, R6, RZ, 0x3 ;  /* 0x0000000607077211 */ /* 0x000fe200078f18ff */
[----:B------:R-:W-:Y:S01]  /*03b0*/  VIADD R6, R5, 0xffffffff ;  /* 0xffffffff05067836 */ /* 0x000fe20000000000 */
[----:B-----5:R-:W-:Y:S02]  /*03c0*/  ISETP.NE.OR P0, PT, R0, RZ, !P0 ;  /* 0x000000ff0000720c */ /* 0x020fe40004705670 */
[--C-:B------:R-:W-:Y:S02]  /*03d0*/  SHF.R.S32.HI R0, RZ, 0x3, R7.reuse ;  /* 0x00000003ff007819 */ /* 0x100fe40000011407 */
[----:B------:R-:W-:-:S02]  /*03e0*/  SHF.R.S32.HI R7, RZ, 0x1f, R7 ;  /* 0x0000001fff077819 */ /* 0x000fc40000011407 */
[----:B------:R-:W-:Y:S02]  /*03f0*/  ISETP.GE.U32.AND P5, PT, R6, 0x2, PT ;  /* 0x000000020600780c */ /* 0x000fe40003fa6070 */
[----:B------:R-:W-:Y:S02]  /*0400*/  LEA.HI R7, R7, R0, RZ, 0x2 ;  /* 0x0000000007077211 */ /* 0x000fe400078f10ff */
[----:B--2---:R-:W-:Y:S02]  /*0410*/  ISETP.EQ.U32.AND P3, PT, R14, 0x1, PT ;  /* 0x000000010e00780c */ /* 0x004fe40003f62070 */
[----:B-1----:R-:W-:Y:S01]  /*0420*/  I2FP.F32.U32 R9, R4 ;  /* 0x0000000400097245 */ /* 0x002fe20000201000 */
[----:B------:R-:W-:Y:S01]  /*0430*/  VOTEU.ALL UP0, P0 ;  /* 0x00000000003f7886 */ /* 0x000fe20000000000 */
[----:B------:R-:W-:Y:S01]  /*0440*/  LOP3.LUT R7, R7, 0xfffffffc, RZ, 0xc0, !PT ;  /* 0xfffffffc07077812 */ /* 0x000fe200078ec0ff */
[----:B------:R-:W-:Y:S02]  /*0450*/  VOTEU.ALL UP1, P0 ;  /* 0x00000000003f7886 */ /* 0x000fe40000020000 */
[----:B------:R-:W-:Y:S01]  /*0460*/  FMUL R13, R9, UR4 ;  /* 0x00000004090d7c20 */ /* 0x000fe20008400000 */
[----:B------:R-:W-:Y:S01]  /*0470*/  IMAD.IADD R9, R3, 0x1, -R8 ;  /* 0x0000000103097824 */ /* 0x000fe200078e0a08 */
[----:B0-----:R-:W-:Y:S01]  /*0480*/  I2FP.F32.U32 R8, UR8 ;  /* 0x0000000800087c45 */ /* 0x001fe20008201000 */
[----:B------:R-:W-:Y:S01]  /*0490*/  IMAD.IADD R0, R0, 0x1, -R7 ;  /* 0x0000000100007824 */ /* 0x000fe200078e0a07 */
[----:B------:R-:W0:Y:S01]  /*04a0*/  @!UP0 S2UR UR7, SR_CgaCtaId ;  /* 0x00000000000789c3 */ /* 0x000e220000008800 */
[----:B------:R-:W-:Y:S01]  /*04b0*/  ULDC UR4, c[0x0][0x150] ;  /* 0x0000540000047ab9 */ /* 0x000fe20000000800 */
[----:B------:R-:W1:Y:S01]  /*04c0*/  F2I.U32.TRUNC.NTZ R13, R13 ;  /* 0x0000000d000d7305 */ /* 0x000e62000020f000 */
[----:B------:R-:W-:Y:S01]  /*04d0*/  FMUL R11, R8, UR4 ;  /* 0x00000004080b7c20 */ /* 0x000fe20008400000 */
[----:B------:R-:W-:Y:S01]  /*04e0*/  SHF.R.S32.HI R3, RZ, 0x1f, R2 ;  /* 0x0000001fff037819 */ /* 0x000fe20000011402 */
[----:B------:R-:W-:Y:S01]  /*04f0*/  IMAD R9, R9, 0x4, R0 ;  /* 0x0000000409097824 */ /* 0x000fe200078e0200 */
[----:B------:R-:W-:Y:S01]  /*0500*/  UMOV UR4, 0x20 ;  /* 0x0000002000047882 */ /* 0x000fe20000000000 */
[----:B------:R-:W-:Y:S01]  /*0510*/  @!UP0 UMOV UR6, 0x400 ;  /* 0x0000040000068882 */ /* 0x000fe20000000000 */
[----:B------:R-:W2:Y:S01]  /*0520*/  LDC R7, c[0x0][0x148] ;  /* 0x00005200ff077b82 */ /* 0x000ea20000000800 */
[----:B------:R-:W-:Y:S01]  /*0530*/  LEA.HI R3, R3, R2, RZ, 0x2 ;  /* 0x0000000203037211 */ /* 0x000fe200078f10ff */
[----:B------:R-:W5:Y:S01]  /*0540*/  F2I.U32.TRUNC.NTZ R11, R11 ;  /* 0x0000000b000b7305 */ /* 0x000f62000020f000 */
[----:B------:R-:W-:Y:S01]  /*0550*/  IMAD.SHL.U32 R8, R9, 0x4, RZ ;  /* 0x0000000409087824 */ /* 0x000fe200078e00ff */
[----:B------:R-:W-:-:S04]  /*0560*/  @!UP0 UIADD3 UR4, -UR4, 0x100000, URZ ;  /* 0x0010000004048890 */ /* 0x000fc8000fffe13f */
[----:B------:R-:W-:Y:S02]  /*0570*/  @!UP0 USHF.L.U32 UR5, UR4, 0xb, URZ ;  /* 0x0000000b04058899 */ /* 0x000fe4000800063f */
[----:B------:R-:W-:Y:S01]  /*0580*/  @!UP0 USHF.L.U32 UR4, UR4, 0x1, URZ ;  /* 0x0000000104048899 */ /* 0x000fe2000800063f */
[----:B------:R-:W-:Y:S02]  /*0590*/  LOP3.LUT R3, R3, 0xfffffffc, RZ, 0xc0, !PT ;  /* 0xfffffffc03037812 */ /* 0x000fe400078ec0ff */
[----:B------:R-:W-:Y:S01]  /*05a0*/  LOP3.LUT R19, R9, 0xc, R8, 0x78, !PT ;  /* 0x0000000c09137812 */ /* 0x000fe200078e7808 */
[----:B-1----:R-:W-:Y:S02]  /*05b0*/  IMAD.MOV R20, RZ, RZ, -R13 ;  /* 0x000000ffff147224 */ /* 0x002fe400078e0a0d */
[----:B------:R-:W-:Y:S01]  /*05c0*/  IMAD.IADD R0, R2, 0x1, -R3 ;  /* 0x0000000102007824 */ /* 0x000fe200078e0a03 */
[----:B0-----:R-:W-:Y:S01]  /*05d0*/  @!UP0 ULEA UR6, UR7, UR6, 0x18 ;  /* 0x0000000607068291 */ /* 0x001fe2000f8ec03f */
[----:B-----5:R-:W-:-:S03]  /*05e0*/  IMAD.MOV R11, RZ, RZ, -R11 ;  /* 0x000000ffff0b7224 */ /* 0x020fc600078e0a0b */
[----:B------:R-:W-:Y:S01]  /*05f0*/  ISETP.NE.AND P1, PT, R0, 0x3, PT ;  /* 0x000000030000780c */ /* 0x000fe20003f25270 */
[----:B------:R-:W-:Y:S01]  /*0600*/  VOTEU.ALL UP0, P0 ;  /* 0x00000000003f7886 */ /* 0x000fe20000000000 */
[----:B------:R-:W-:Y:S01]  /*0610*/  ISETP.LT.U32.AND P0, PT, R19, 0x8, !P2 ;  /* 0x000000081300780c */ /* 0x000fe20005701070 */
[----:B---3--:R-:W-:Y:S01]  /*0620*/  IMAD R3, R12, R11, UR8 ;  /* 0x000000080c037e24 */ /* 0x008fe2000f8e020b */
[----:B------:R-:W-:Y:S01]  /*0630*/  ISETP.EQ.OR P1, PT, R0, RZ, !P1 ;  /* 0x000000ff0000720c */ /* 0x000fe20004f22670 */
[----:B--2---:R-:W-:Y:S01]  /*0640*/  IMAD R2, R7, R20, R4 ;  /* 0x0000001407027224 */ /* 0x004fe200078e0204 */
[C---:B------:R-:W-:Y:S02]  /*0650*/  ISETP.NE.AND P2, PT, R5.reuse, RZ, PT ;  /* 0x000000ff0500720c */ /* 0x040fe40003f45270 */
[----:B------:R-:W-:Y:S01]  /*0660*/  ISETP.EQ.AND P1, PT, R5, RZ, P1 ;  /* 0x000000ff0500720c */ /* 0x000fe20000f22270 */
[----:B------:R-:W0:Y:S02]  /*0670*/  FENCE.VIEW.ASYNC.S ;  /* 0x00000000000073c6 */ /* 0x000e240000000000 */
[----:B0-----:R0:W1:Y:S01]  /*0680*/  @!UP0 SYNCS.EXCH.64 URZ, [UR6+0x30], UR4 ;  /* 0x00003004063f85b2 */ /* 0x0010620008000100 */
[----:B------:R-:W-:-:S02]  /*0690*/  ISETP.NE.AND P4, PT, R2, R19, PT ;  /* 0x000000130200720c */ /* 0x000fc40003f85270 */
[----:B------:R-:W-:Y:S02]  /*06a0*/  SEL R18, RZ, 0x1, !P1 ;  /* 0x00000001ff127807 */ /* 0x000fe40004800000 */
[----:B------:R-:W-:Y:S02]  /*06b0*/  ISETP.EQ.OR P4, PT, R3, RZ, !P4 ;  /* 0x000000ff0300720c */ /* 0x000fe40006782670 */
[----:B------:R-:W-:Y:S02]  /*06c0*/  LOP3.LUT R11, R94, 0x7f, RZ, 0xc0, !PT ;  /* 0x0000007f5e0b7812 */ /* 0x000fe400078ec0ff */
[----:B------:R-:W-:Y:S02]  /*06d0*/  PLOP3.LUT P0, PT, P0, P4, PT, 0x80, 0x0 ;  /* 0x000000000000781c */ /* 0x000fe40000709070 */
[----:B------:R-:W-:Y:S02]  /*06e0*/  SEL R18, R18, 0x2, P5 ;  /* 0x0000000212127807 */ /* 0x000fe40002800000 */
[----:B------:R-:W-:Y:S01]  /*06f0*/  P2R R102, PR, RZ, 0x1 ;  /* 0x00000001ff667803 */ /* 0x000fe20000000000 */
[----:B------:R0:W2:Y:S01]  /*0700*/  @!UP1 SYNCS.EXCH.64 URZ, [UR6+0x38], UR4 ;  /* 0x00003804063f95b2 */ /* 0x0000a20008000100 */
[----:B------:R-:W-:Y:S01]  /*0710*/  NOP ;  /* 0x0000000000007918 */ /* 0x000fe20000000000 */
[----:B------:R-:W-:Y:S06]  /*0720*/  @!P3 BRA `(.L_x_3) ;  /* 0x000000000008b947 */ /* 0x000fec0003800000 */
[----:B-12-4-:R-:W-:Y:S01]  /*0730*/  UCGABAR_ARV ;  /* 0x00000000000079c7 */ /* 0x016fe20008000000 */
[----:B------:R-:W-:Y:S05]  /*0740*/  BRA `(.L_x_4) ;  /* 0x0000000000047947 */ /* 0x000fea0003800000 */
.L_x_3:
[----:B-12-4-:R-:W-:Y:S01]  /*0750*/  NOP ;  /* 0x0000000000007918 */ /* 0x016fe20000000000 */
.L_x_4:
[----:B------:R-:W1:Y:S01]  /*0760*/  LDC R2, c[0x0][0x65c] ;  /* 0x00019700ff027b82 */ /* 0x000e620000000800 */
[----:B------:R-:W-:Y:S02]  /*0770*/  IMAD.U32 R8, RZ, RZ, UR8 ;  /* 0x00000008ff087e24 */ /* 0x000fe4000f8e00ff */
[----:B------:R-:W-:Y:S01]  /*0780*/  IMAD.MOV.U32 R9, RZ, RZ, RZ ;  /* 0x000000ffff097224 */ /* 0x000fe200078e00ff */
[----:B-1----:R-:W-:-:S04]  /*0790*/  ISETP.NE.AND P1, PT, R2, 0x1, PT ;  /* 0x000000010200780c */ /* 0x002fc80003f25270 */
[----:B------:R-:W-:-:S09]  /*07a0*/  P2R R5, PR, RZ, 0x2 ;  /* 0x00000002ff057803 */ /* 0x000fd20000000000 */
[----:B------:R-:W1:Y:S01]  /*07b0*/  @P1 LDC R17, c[0x0][0x10] ;  /* 0x00000400ff111b82 */ /* 0x000e620000000800 */
[----:B------:R-:W-:Y:S02]  /*07c0*/  @P1 IMAD.MOV.U32 R5, RZ, RZ, RZ ;  /* 0x000000ffff051224 */ /* 0x000fe400078e00ff */
[----:B------:R-:W-:-:S05]  /*07d0*/  @P1 IMAD.MOV.U32 R15, RZ, RZ, RZ ;  /* 0x000000ffff0f1224 */ /* 0x000fca00078e00ff */
[----:B------:R-:W2:Y:S01]  /*07e0*/  @!P1 LDC R13, c[0x0][0xc] ;  /* 0x00000300ff0d9b82 */ /* 0x000ea20000000800 */
[----:B0-----:R-:W-:Y:S01]  /*07f0*/  ULDC UR4, c[0x0][0xc] ;  /* 0x0000030000047ab9 */ /* 0x001fe20000000800 */
[----:B------:R-:W-:Y:S01]  /*0800*/  ULDC UR5, c[0x0][0x10] ;  /* 0x0000040000057ab9 */ /* 0x000fe20000000800 */
[----:B------:R-:W-:Y:S01]  /*0810*/  ULDC UR6, c[0x0][0x14] ;  /* 0x0000050000067ab9 */ /* 0x000fe20000000800 */
[----:B------:R-:W-:-:S04]  /*0820*/  UIMAD.WIDE.U32 UR4, UR4, UR5, URZ ;  /* 0x00000005040472a5 */ /* 0x000fc8000f8e003f */
[----:B------:R-:W-:Y:S02]  /*0830*/  UIMAD.WIDE.U32 UR38, UR4, UR6, URZ ;  /* 0x00000006042672a5 */ /* 0x000fe4000f8e003f */
[----:B------:R-:W-:-:S04]  /*0840*/  UIMAD UR41, UR5, UR6, URZ ;  /* 0x00000006052972a4 */ /* 0x000fc8000f8e023f */
[----:B------:R-:W-:Y:S01]  /*0850*/  UIADD3 UR41, UR39, UR41, URZ ;  /* 0x0000002927297290 */ /* 0x000fe2000fffe03f */
[----:B-1----:R-:W-:-:S04]  /*0860*/  @P1 IMAD.WIDE.U32 R16, R17, UR8, R4 ;  /* 0x0000000811101c25 */ /* 0x002fc8000f8e0004 */
[----:B------:R-:W-:Y:S02]  /*0870*/  @P1 IMAD.IADD R17, R17, 0x1, R15 ;  /* 0x0000000111111824 */ /* 0x000fe400078e020f */
[----:B--2---:R-:W-:-:S04]  /*0880*/  @!P1 IMAD.WIDE.U32 R8, R4, R13, R8 ;  /* 0x0000000d04089225 */ /* 0x004fc800078e0008 */
[----:B------:R-:W-:Y:S02]  /*0890*/  @!P1 IMAD.MOV.U32 R16, RZ, RZ, R8 ;  /* 0x000000ffff109224 */ /* 0x000fe400078e0008 */
[----:B------:R-:W-:Y:S01]  /*08a0*/  @!P1 IMAD.MOV.U32 R17, RZ, RZ, R9 ;  /* 0x000000ffff119224 */ /* 0x000fe200078e0009 */
[----:B------:R-:W-:Y:S06]  /*08b0*/  @!P3 BRA `(.L_x_5) ;  /* 0x00000000000cb947 */ /* 0x000fec0003800000 */
[----:B------:R-:W-:Y:S01]  /*08c0*/  UCGABAR_WAIT ;  /* 0x0000000000007dc7 */ /* 0x000fe20008000000 */
[----:B------:R-:W-:Y:S01]  /*08d0*/  CCTL.IVALL ;  /* 0x00000000ff00798f */ /* 0x000fe20002000000 */
[----:B------:R-:W-:Y:S05]  /*08e0*/  BRA `(.L_x_6) ;  /* 0x0000000000047947 */ /* 0x000fea0003800000 */
.L_x_5:
[----:B------:R-:W-:Y:S06]  /*08f0*/  BAR.SYNC.DEFER_BLOCKING 0x0 ;  /* 0x0000000000007b1d */ /* 0x000fec0000010000 */
.L_x_6:
[----:B------:R-:W-:Y:S05]  /*0900*/  @!P2 BRA `(.L_x_7) ;  /* 0x0000005c007ca947 */ /* 0x000fea0003800000 */
[----:B------:R-:W-:-:S13]  /*0910*/  ISETP.GT.U32.AND P0, PT, R6, 0x1, PT ;  /* 0x000000010600780c */ /* 0x000fda0003f04070 */
[----:B------:R-:W-:Y:S05]  /*0920*/  @P0 EXIT ;  /* 0x000000000000094d */ /* 0x000fea0003800000 */
[----:B------:R-:W-:Y:S01]  /*0930*/  ULDC.64 UR4, c[0x0][0x650] ;  /* 0x0001940000047ab9 */ /* 0x000fe20000000a00 */
[----:B------:R-:W-:Y:S01]  /*0940*/  PRMT R0, RZ, 0x7610, R0 ;  /* 0x00007610ff007816 */ /* 0x000fe20000000000 */
[----:B------:R-:W-:Y:S01]  /*0950*/  IMAD.MOV.U32 R101, RZ, RZ, -0x1 ;  /* 0xffffffffff657424 */ /* 0x000fe200078e00ff */
[----:B------:R-:W-:Y:S01]  /*0960*/  ISETP.GE.U32.AND P0, PT, R16, UR4, PT ;  /* 0x0000000410007c0c */ /* 0x000fe2000bf06070 */
[----:B------:R-:W-:Y:S02]  /*0970*/  IMAD.MOV.U32 R100, RZ, RZ, -0x1 ;  /* 0xffffffffff647424 */ /* 0x000fe400078e00ff */
[----:B------:R-:W-:Y:S01]  /*0980*/  IMAD.MOV.U32 R99, RZ, RZ, -0x1 ;  /* 0xffffffffff637424 */ /* 0x000fe200078e00ff */
[----:B------:R-:W-:-:S13]  /*0990*/  ISETP.GE.U32.AND.EX P0, PT, R17, UR5, PT, P0 ;  /* 0x0000000511007c0c */ /* 0x000fda000bf06100 */
[----:B------:R-:W-:Y:S05]  /*09a0*/  @P0 BRA `(.L_x_8) ;  /* 0x0000000400280947 */ /* 0x000fea0003800000 */
[----:B------:R-:W0:Y:S01]  /*09b0*/  LDC.64 R22, c[0x0][0x628] ;  /* 0x00018a00ff167b82 */ /* 0x000e220000000a00 */
[----:B------:R-:W-:Y:S02]  /*09c0*/  IMAD.MOV.U32 R8, RZ, RZ, R16 ;  /* 0x000000ffff087224 */ /* 0x000fe400078e0010 */
[----:B------:R-:W-:-:S05]  /*09d0*/  IMAD.MOV.U32 R9, RZ, RZ, R17 ;  /* 0x000000ffff097224 */ /* 0x000fca00078e0011 */
[----:B------:R-:W1:Y:S08]  /*09e0*/  LDC R0, c[0x0][0x630] ;  /* 0x00018c00ff007b82 */ /* 0x000e700000000800 */
[----:B------:R-:W2:Y:S01]  /*09f0*/  LDC.64 R24, c[0x0][0x620] ;  /* 0x00018800ff187b82 */ /* 0x000ea20000000a00 */
[----:B0-----:R-:W-:-:S04]  /*0a00*/  ISETP.NE.U32.AND P0, PT, R22, RZ, PT ;  /* 0x000000ff1600720c */ /* 0x001fc80003f05070 */
[----:B------:R-:W-:-:S13]  /*0a10*/  ISETP.NE.AND.EX P0, PT, R23, RZ, PT, P0 ;  /* 0x000000ff1700720c */ /* 0x000fda0003f05300 */
[----:B-12---:R-:W-:Y:S05]  /*0a20*/  @!P0 BRA `(.L_x_9) ;  /* 0x0000000000288947 */ /* 0x006fea0003800000 */
[----:B------:R-:W0:Y:S02]  /*0a30*/  LDC R15, c[0x0][0x634] ;  /* 0x00018d00ff0f7b82 */ /* 0x000e240000000800 */
[----:B0-----:R-:W-:-:S05]  /*0a40*/  IADD3 R15, P0, R16, R15, RZ ;  /* 0x0000000f100f7210 */ /* 0x001fca0007f1e0ff */
[----:B------:R-:W-:-:S04]  /*0a50*/  IMAD.X R21, RZ, RZ, R17, P0 ;  /* 0x000000ffff157224 */ /* 0x000fc800000e0611 */
[----:B------:R-:W-:-:S04]  /*0a60*/  IMAD.WIDE.U32 R8, R21, R22, RZ ;  /* 0x0000001615087225 */ /* 0x000fc800078e00ff */
[----:B------:R-:W-:-:S04]  /*0a70*/  IMAD.WIDE.U32 R12, P0, R15, R23, R8 ;  /* 0x000000170f0c7225 */ /* 0x000fc80007800008 */
[----:B------:R-:W-:-:S04]  /*0a80*/  IMAD.WIDE.U32 R8, R15, R22, RZ ;  /* 0x000000160f087225 */ /* 0x000fc800078e00ff */
[----:B------:R-:W-:Y:S01]  /*0a90*/  IMAD.X R15, RZ, RZ, RZ, P0 ;  /* 0x000000ffff0f7224 */ /* 0x000fe200000e06ff */
[----:B------:R-:W-:Y:S01]  /*0aa0*/  IADD3 RZ, P0, R9, R12, RZ ;  /* 0x0000000c09ff7210 */ /* 0x000fe20007f1e0ff */
[----:B------:R-:W-:-:S04]  /*0ab0*/  IMAD.MOV.U32 R14, RZ, RZ, R13 ;  /* 0x000000ffff0e7224 */ /* 0x000fc800078e000d */
[----:B------:R-:W-:-:S08]  /*0ac0*/  IMAD.WIDE.U32.X R8, R21, R23, R14, P0 ;  /* 0x0000001715087225 */ /* 0x000fd000000e040e */
.L_x_9:
[----:B------:R-:W0:Y:S01]  /*0ad0*/  LDC.64 R22, c[0x0][0x640] ;  /* 0x00019000ff167b82 */ /* 0x000e220000000a00 */
[--C-:B------:R-:W-:Y:S01]  /*0ae0*/  SHF.R.U64 R99, R8, R0, R9.reuse ;  /* 0x0000000008637219 */ /* 0x100fe20000001209 */
[----:B------:R-:W-:Y:S01]  /*0af0*/  IMAD R28, R7, R20, R4 ;  /* 0x00000014071c7224 */ /* 0x000fe200078e0204 */
[----:B------:R-:W-:Y:S02]  /*0b00*/  SHF.R.U32.HI R0, RZ, R0, R9 ;  /* 0x00000000ff007219 */ /* 0x000fe40000011609 */
[----:B------:R-:W-:-:S03]  /*0b10*/  IADD3 R5, P0, RZ, -R99, RZ ;  /* 0x80000063ff057210 */ /* 0x000fc60007f1e0ff */
[----:B------:R-:W1:Y:S02]  /*0b20*/  LDC R6, c[0x0][0x618] ;  /* 0x00018600ff067b82 */ /* 0x000e640000000800 */
[----:B------:R-:W-:-:S04]  /*0b30*/  IMAD.X R9, RZ, RZ, ~R0, P0 ;  /* 0x000000ffff097224 */ /* 0x000fc800000e0e00 */
[-C--:B------:R-:W-:Y:S02]  /*0b40*/  IMAD R0, R9, R24.reuse, RZ ;  /* 0x0000001809007224 */ /* 0x080fe400078e02ff */
[----:B------:R-:W2:Y:S01]  /*0b50*/  LDC R13, c[0x0][0x608] ;  /* 0x00018200ff0d7b82 */ /* 0x000ea20000000800 */
[----:B------:R-:W-:-:S04]  /*0b60*/  IMAD.WIDE.U32 R8, R5, R24, R16 ;  /* 0x0000001805087225 */ /* 0x000fc800078e0010 */
[----:B------:R-:W-:Y:S02]  /*0b70*/  IMAD R5, R5, R25, R0 ;  /* 0x0000001905057224 */ /* 0x000fe400078e0200 */
[----:B------:R-:W-:Y:S01]  /*0b80*/  IMAD.MOV.U32 R25, RZ, RZ, 0x1 ;  /* 0x00000001ff197424 */ /* 0x000fe200078e00ff */
[----:B------:R-:W3:Y:S01]  /*0b90*/  LDC R14, c[0x0][0x658] ;  /* 0x00019600ff0e7b82 */ /* 0x000ee20000000800 */
[----:B0-----:R-:W-:Y:S01]  /*0ba0*/  ISETP.NE.U32.AND P0, PT, R22, RZ, PT ;  /* 0x000000ff1600720c */ /* 0x001fe20003f05070 */
[----:B------:R-:W-:Y:S02]  /*0bb0*/  IMAD.IADD R5, R9, 0x1, R5 ;  /* 0x0000000109057824 */ /* 0x000fe400078e0205 */
[----:B------:R-:W-:Y:S01]  /*0bc0*/  IMAD.MOV.U32 R9, RZ, RZ, -0x1 ;  /* 0xffffffffff097424 */ /* 0x000fe200078e00ff */
[----:B------:R-:W-:-:S03]  /*0bd0*/  ISETP.NE.AND.EX P0, PT, R23, RZ, PT, P0 ;  /* 0x000000ff1700720c */ /* 0x000fc60003f05300 */
[----:B------:R-:W0:Y:S01]  /*0be0*/  LDC R21, c[0x0][0x600] ;  /* 0x00018000ff157b82 */ /* 0x000e220000000800 */
[-CC-:B-1----:R-:W-:Y:S02]  /*0bf0*/  SHF.R.U64 R15, R8, R6.reuse, R5.reuse ;  /* 0x00000006080f7219 */ /* 0x182fe40000001205 */
[----:B------:R-:W-:-:S05]  /*0c00*/  SHF.R.U32.HI R0, RZ, R6, R5 ;  /* 0x00000006ff007219 */ /* 0x000fca0000011605 */
[----:B------:R-:W1:Y:S01]  /*0c10*/  LDC R24, c[0x0][0x648] ;  /* 0x00019200ff187b82 */ /* 0x000e620000000800 */
[-CC-:B--2---:R-:W-:Y:S02]  /*0c20*/  SHF.R.U64 R29, R15, R13.reuse, R0.reuse ;  /* 0x0000000d0f1d7219 */ /* 0x184fe40000001200 */
[----:B------:R-:W-:-:S05]  /*0c30*/  SHF.R.U32.HI R5, RZ, R13, R0 ;  /* 0x0000000dff057219 */ /* 0x000fca0000011600 */
[----:B------:R-:W2:Y:S01]  /*0c40*/  LDC R26, c[0x0][0x638] ;  /* 0x00018e00ff1a7b82 */ /* 0x000ea20000000800 */
[-CC-:B---3--:R-:W-:Y:S02]  /*0c50*/  SHF.R.U64 R20, R29, R14.reuse, R5.reuse ;  /* 0x0000000e1d147219 */ /* 0x188fe40000001205 */
[-C--:B------:R-:W-:Y:S02]  /*0c60*/  SHF.L.U32 R0, R9, R14.reuse, RZ ;  /* 0x0000000e09007219 */ /* 0x080fe400000006ff */
[----:B------:R-:W-:Y:S01]  /*0c70*/  SHF.R.U32.HI R5, RZ, R14, R5 ;  /* 0x0000000eff057219 */ /* 0x000fe20000011605 */
[----:B------:R-:W-:Y:S01]  /*0c80*/  IMAD.MOV.U32 R4, RZ, RZ, R20 ;  /* 0x000000ffff047224 */ /* 0x000fe200078e0014 */
[----:B------:R-:W-:Y:S01]  /*0c90*/  LOP3.LUT R12, RZ, R0, RZ, 0x33, !PT ;  /* 0x00000000ff0c7212 */ /* 0x000fe200078e33ff */
[----:B------:R-:W3:Y:S01]  /*0ca0*/  LDC R27, c[0x0][0x610] ;  /* 0x00018400ff1b7b82 */ /* 0x000ee20000000800 */
[----:B------:R-:W-:Y:S05]  /*0cb0*/  @!P0 BRA `(.L_x_10) ;  /* 0x0000000000288947 */ /* 0x000fea0003800000 */
[----:B------:R-:W4:Y:S02]  /*0cc0*/  LDC R9, c[0x0][0x64c] ;  /* 0x00019300ff097b82 */ /* 0x000f240000000800 */
[----:B----4-:R-:W-:-:S05]  /*0cd0*/  IADD3 R9, P0, R20, R9, RZ ;  /* 0x0000000914097210 */ /* 0x010fca0007f1e0ff */
        /* <DEDUP_REMOVED lines=8> */
.L_x_10:
[----:B-1----:R-:W-:Y:S01]  /*0d60*/  SHF.R.U64 R4, R4, R24, R5 ;  /* 0x0000001804047219 */ /* 0x002fe20000001205 */
[----:B0-----:R-:W-:Y:S01]  /*0d70*/  VIADD R6, R21, 0xffffffff ;  /* 0xffffffff15067836 */ /* 0x001fe20000000000 */
[----:B------:R-:W-:Y:S02]  /*0d80*/  SHF.L.U32 R0, R25, R14, RZ ;  /* 0x0000000e19007219 */ /* 0x000fe400000006ff */
[----:B------:R-:W-:Y:S01]  /*0d90*/  LOP3.LUT R5, R29, R12, RZ, 0xc0, !PT ;  /* 0x0000000c1d057212 */ /* 0x000fe200078ec0ff */
[----:B------:R-:W-:Y:S01]  /*0da0*/  IMAD.MOV R7, RZ, RZ, -R4 ;  /* 0x000000ffff077224 */ /* 0x000fe200078e0a04 */
[----:B------:R-:W-:Y:S02]  /*0db0*/  SEL R3, R3, R28, !P1 ;  /* 0x0000001c03037207 */ /* 0x000fe40004800000 */
[----:B------:R-:W-:Y:S01]  /*0dc0*/  LOP3.LUT R6, R15, R6, RZ, 0xc0, !PT ;  /* 0x000000060f067212 */ /* 0x000fe200078ec0ff */
[----:B------:R-:W-:Y:S02]  /*0dd0*/  IMAD R4, R0, R4, R5 ;  /* 0x0000000400047224 */ /* 0x000fe400078e0205 */
[----:B--2---:R-:W-:-:S02]  /*0de0*/  IMAD R0, R7, R26, R20 ;  /* 0x0000001a07007224 */ /* 0x004fc400078e0214 */
[----:B---3--:R-:W-:Y:S02]  /*0df0*/  IMAD R3, R4, R27, R3 ;  /* 0x0000001b04037224 */ /* 0x008fe400078e0203 */
[----:B------:R-:W-:Y:S02]  /*0e00*/  IMAD.MOV.U32 R5, RZ, RZ, 0x1 ;  /* 0x00000001ff057424 */ /* 0x000fe400078e00ff */
[----:B------:R-:W-:-:S03]  /*0e10*/  IMAD R4, R0, R21, R6 ;  /* 0x0000001500047224 */ /* 0x000fc600078e0206 */
[----:B------:R-:W-:Y:S02]  /*0e20*/  PRMT R0, R5, 0x7610, R0 ;  /* 0x0000761005007816 */ /* 0x000fe40000000000 */
[----:B------:R-:W-:Y:S02]  /*0e30*/  SEL R100, R4, R3, !P1 ;  /* 0x0000000304647207 */ /* 0x000fe40004800000 */
[----:B------:R-:W-:-:S07]  /*0e40*/  SEL R101, R3, R4, !P1 ;  /* 0x0000000403657207 */ /* 0x000fce0004800000 */
.L_x_8:
[----:B------:R-:W-:-:S08]  /*0e50*/  NOP ;  /* 0x0000000000007918 */ /* 0x000fd00000000000 */
[----:B------:R-:W0:Y:S02]  /*0e60*/  USETMAXREG.TRY_ALLOC.CTAPOOL UP0, 0xe8 ;  /* 0x000000e8000079c8 */ /* 0x000e240008000600 */
[----:B0-----:R-:W-:-:S13]  /*0e70*/  PLOP3.LUT P0, PT, PT, PT, UP0, 0x80, 0x0 ;  /* 0x000000000000781c */ /* 0x001fda0003f0f008 */
[----:B------:R-:W-:Y:S05]  /*0e80*/  @!P0 BRA `(.L_x_8) ;  /* 0xfffffffc00f08947 */ /* 0x000fea000383ffff */
[----:B------:R-:W-:Y:S01]  /*0e90*/  ULDC.64 UR4, c[0x0][0x598] ;  /* 0x0001660000047ab9 */ /* 0x000fe20000000a00 */
[----:B------:R-:W-:Y:S01]  /*0ea0*/  ULDC.64 UR36, c[0x0][0x208] ;  /* 0x0000820000247ab9 */ /* 0x000fe20000000a00 */
[----:B------:R-:W-:-:S04]  /*0eb0*/  ISETP.NE.U32.AND P0, PT, RZ, UR4, PT ;  /* 0x00000004ff007c0c */ /* 0x000fc8000bf05070 */
[----:B------:R-:W-:-:S13]  /*0ec0*/  ISETP.NE.AND.EX P0, PT, RZ, UR5, PT, P0 ;  /* 0x00000005ff007c0c */ /* 0x000fda000bf05300 */
[----:B------:R-:W-:Y:S05]  /*0ed0*/  @!P0 BRA `(.L_x_11) ;  /* 0x00000000001c8947 */ /* 0x000fea0003800000 */
[----:B------:R-:W0:Y:S02]  /*0ee0*/  LDC.64 R4, c[0x0][0x598] ;  /* 0x00016600ff047b82 */ /* 0x000e240000000a00 */
[----:B0-----:R-:W2:Y:S02]  /*0ef0*/  LDG.E.64 R4, desc[UR36][R4.64] ;  /* 0x0000002404047981 */ /* 0x001ea4000c1e1b00 */
[----:B--2---:R-:W-:-:S04]  /*0f00*/  ISETP.NE.U32.AND P0, PT, R4, RZ, PT ;  /* 0x000000ff0400720c */ /* 0x004fc80003f05070 */
[----:B------:R-:W-:-:S13]  /*0f10*/  ISETP.NE.AND.EX P0, PT, R5, RZ, PT, P0 ;  /* 0x000000ff0500720c */ /* 0x000fda0003f05300 */
[----:B------:R-:W-:Y:S05]  /*0f20*/  @!P0 BRA `(.L_x_11) ;  /* 0x0000000000088947 */ /* 0x000fea0003800000 */
[----:B------:R0:W5:Y:S01]  /*0f30*/  LD.E R88, desc[UR36][R4.64] ;  /* 0x0000002404587980 */ /* 0x000162000c101900 */
[----:B------:R-:W-:Y:S05]  /*0f40*/  BRA `(.L_x_12) ;  /* 0x0000000000247947 */ /* 0x000fea0003800000 */
.L_x_11:
[----:B------:R-:W-:Y:S02]  /*0f50*/  ULDC.64 UR4, c[0x0][0x588] ;  /* 0x0001620000047ab9 */ /* 0x000fe40000000a00 */
[----:B------:R-:W-:-:S04]  /*0f60*/  ISETP.NE.U32.AND P0, PT, RZ, UR4, PT ;  /* 0x00000004ff007c0c */ /* 0x000fc8000bf05070 */
[----:B------:R-:W-:-:S13]  /*0f70*/  ISETP.NE.AND.EX P0, PT, RZ, UR5, PT, P0 ;  /* 0x00000005ff007c0c */ /* 0x000fda000bf05300 */
[----:B------:R-:W-:Y:S05]  /*0f80*/  @!P0 BRA `(.L_x_13) ;  /* 0x00000000000c8947 */ /* 0x000fea0003800000 */
[----:B------:R-:W0:Y:S02]  /*0f90*/  LDC.64 R88, c[0x0][0x588] ;  /* 0x00016200ff587b82 */ /* 0x000e240000000a00 */
[----:B0-----:R1:W5:Y:S01]  /*0fa0*/  LDG.E R88, desc[UR36][R88.64] ;  /* 0x0000002458587981 */ /* 0x001362000c1e1900 */
[----:B------:R-:W-:Y:S05]  /*0fb0*/  BRA `(.L_x_12) ;  /* 0x0000000000087947 */ /* 0x000fea0003800000 */
.L_x_13:
[----:B------:R-:W-:Y:S02]  /*0fc0*/  ULDC UR4, c[0x0][0x580] ;  /* 0x0001600000047ab9 */ /* 0x000fe40000000800 */
[----:B------:R-:W-:-:S07]  /*0fd0*/  IMAD.U32 R88, RZ, RZ, UR4 ;  /* 0x00000004ff587e24 */ /* 0x000fce000f8e00ff */
.L_x_12:
[----:B------:R-:W-:Y:S02]  /*0fe0*/  ULDC.64 UR4, c[0x0][0x5a0] ;  /* 0x0001680000047ab9 */ /* 0x000fe40000000a00 */
[----:B------:R-:W-:-:S04]  /*0ff0*/  ISETP.NE.U32.AND P0, PT, RZ, UR4, PT ;  /* 0x00000004ff007c0c */ /* 0x000fc8000bf05070 */
[----:B------:R-:W-:-:S13]  /*1000*/  ISETP.NE.AND.EX P0, PT, RZ, UR5, PT, P0 ;  /* 0x00000005ff007c0c */ /* 0x000fda000bf05300 */
[----:B------:R-:W-:Y:S05]  /*1010*/  @!P0 BRA `(.L_x_14) ;  /* 0x00000000001c8947 */ /* 0x000fea0003800000 */
[----:B0-----:R-:W0:Y:S02]  /*1020*/  LDC.64 R4, c[0x0][0x5a0] ;  /* 0x00016800ff047b82 */ /* 0x001e240000000a00 */
[----:B0-----:R-:W2:Y:S02]  /*1030*/  LDG.E.64 R4, desc[UR36][R4.64] ;  /* 0x0000002404047981 */ /* 0x001ea4000c1e1b00 */
[----:B--2---:R-:W-:-:S04]  /*1040*/  ISETP.NE.U32.AND P0, PT, R4, RZ, PT ;  /* 0x000000ff0400720c */ /* 0x004fc80003f05070 */
[----:B------:R-:W-:-:S13]  /*1050*/  ISETP.NE.AND.EX P0, PT, R5, RZ, PT, P0 ;  /* 0x000000ff0500720c */ /* 0x000fda0003f05300 */
[----:B------:R-:W-:Y:S05]  /*1060*/  @!P0 BRA `(.L_x_14) ;  /* 0x0000000000088947 */ /* 0x000fea0003800000 */
[----:B-1----:R0:W5:Y:S01]  /*1070*/  LD.E R89, desc[UR36][R4.64] ;  /* 0x0000002404597980 */ /* 0x002162000c101900 */
[----:B------:R-:W-:Y:S05]  /*1080*/  BRA `(.L_x_15) ;  /* 0x0000000000247947 */ /* 0x000fea0003800000 */
.L_x_14:
[----:B------:R-:W-:Y:S02]  /*1090*/  ULDC.64 UR4, c[0x0][0x590] ;  /* 0x0001640000047ab9 */ /* 0x000fe40000000a00 */
[----:B------:R-:W-:-:S04]  /*10a0*/  ISETP.NE.U32.AND P0, PT, RZ, UR4, PT ;  /* 0x00000004ff007c0c */ /* 0x000fc8000bf05070 */
[----:B------:R-:W-:-:S13]  /*10b0*/  ISETP.NE.AND.EX P0, PT, RZ, UR5, PT, P0 ;  /* 0x00000005ff007c0c */ /* 0x000fda000bf05300 */
[----:B------:R-:W-:Y:S05]  /*10c0*/  @!P0 BRA `(.L_x_16) ;  /* 0x00000000000c8947 */ /* 0x000fea0003800000 */
[----:B0-----:R-:W1:Y:S02]  /*10d0*/  LDC.64 R4, c[0x0][0x590] ;  /* 0x00016400ff047b82 */ /* 0x001e640000000a00 */
[----:B-1----:R1:W5:Y:S01]  /*10e0*/  LDG.E R89, desc[UR36][R4.64] ;  /* 0x0000002404597981 */ /* 0x002362000c1e1900 */
[----:B------:R-:W-:Y:S05]  /*10f0*/  BRA `(.L_x_15) ;  /* 0x0000000000087947 */ /* 0x000fea0003800000 */
.L_x_16:
[----:B------:R-:W-:Y:S02]  /*1100*/  ULDC UR4, c[0x0][0x584] ;  /* 0x0001610000047ab9 */ /* 0x000fe40000000800 */
[----:B-1----:R-:W-:-:S07]  /*1110*/  IMAD.U32 R89, RZ, RZ, UR4 ;  /* 0x00000004ff597e24 */ /* 0x002fce000f8e00ff */
.L_x_15:
[----:B------:R-:W-:-:S13]  /*1120*/  LOP3.LUT P0, RZ, R0, 0xff, RZ, 0xc0, !PT ;  /* 0x000000ff00ff7812 */ /* 0x000fda000780c0ff */
[----:B------:R-:W-:Y:S05]  /*1130*/  @!P0 EXIT ;  /* 0x000000000000894d */ /* 0x000fea0003800000 */
[----:B------:R-:W2:Y:S01]  /*1140*/  LDC R92, c[0x0][0x658] ;  /* 0x00019600ff5c7b82 */ /* 0x000ea20000000800 */
[----:B------:R-:W-:Y:S01]  /*1150*/  ULDC.64 UR6, c[0x0][0x288] ;  /* 0x0000a20000067ab9 */ /* 0x000fe20000000a00 */
[----:B------:R-:W-:Y:S01]  /*1160*/  LOP3.LUT R10, R10, 0x1, RZ, 0xc0, !PT ;  /* 0x000000010a0a7812 */ /* 0x000fe200078ec0ff */
[----:B------:R-:W-:Y:S01]  /*1170*/  UIADD3 UR4, UR7, 0x3f, URZ ;  /* 0x0000003f07047890 */ /* 0x000fe2000fffe03f */
[----:B------:R-:W-:Y:S01]  /*1180*/  SHF.R.U32.HI R0, RZ, 0x2, R94 ;  /* 0x00000002ff007819 */ /* 0x000fe2000001165e */
[----:B01----:R-:W-:Y:S01]  /*1190*/  IMAD.MOV.U32 R5, RZ, RZ, -0x1 ;  /* 0xffffffffff057424 */ /* 0x003fe200078e00ff */
[----:B------:R-:W-:Y:S01]  /*11a0*/  SHF.R.U32.HI R11, RZ, 0x1, R11 ;  /* 0x00000001ff0b7819 */ /* 0x000fe2000001160b */
[----:B------:R-:W-:Y:S01]  /*11b0*/  USHF.R.S32.HI UR5, URZ, 0x1f, UR4 ;  /* 0x0000001f3f057899 */ /* 0x000fe20008011404 */
[----:B------:R-:W0:Y:S01]  /*11c0*/  LDC.64 R90, c[0x0][0x5c8] ;  /* 0x00017200ff5a7b82 */ /* 0x000e220000000a00 */
[----:B------:R-:W-:Y:S01]  /*11d0*/  IMAD.SHL.U32 R3, R10, 0x40, RZ ;  /* 0x000000400a037824 */ /* 0x000fe200078e00ff */
[----:B------:R-:W-:Y:S01]  /*11e0*/  LOP3.LUT R0, R0, 0x7, RZ, 0xc0, !PT ;  /* 0x0000000700007812 */ /* 0x000fe200078ec0ff */
[----:B------:R-:W-:Y:S01]  /*11f0*/  ULEA.HI UR5, UR5, UR4, URZ, 0x6 ;  /* 0x0000000405057291 */ /* 0x000fe2000f8f303f */
[----:B------:R-:W-:Y:S01]  /*1200*/  LOP3.LUT R11, R11, 0x30, RZ, 0xc0, !PT ;  /* 0x000000300b0b7812 */ /* 0x000fe200078ec0ff */
[----:B------:R-:W-:Y:S01]  /*1210*/  IMAD.MOV.U32 R7, RZ, RZ, 0x1 ;  /* 0x00000001ff077424 */ /* 0x000fe200078e00ff */
[--C-:B------:R-:W-:Y:S01]  /*1220*/  LOP3.LUT R22, R3, 0x40, R0.reuse, 0xe2, !PT ;  /* 0x0000004003167812 */ /* 0x100fe200078ee200 */
[----:B------:R-:W-:Y:S01]  /*1230*/  USHF.R.S32.HI UR43, URZ, 0x6, UR5 ;  /* 0x000000063f2b7899 */ /* 0x000fe20008011405 */
[----:B------:R-:W1:Y:S01]  /*1240*/  LDC R96, c[0x0][0x600] ;  /* 0x00018000ff607b82 */ /* 0x000e620000000800 */
[-C--:B------:R-:W-:Y:S01]  /*1250*/  IADD3 R3, RZ, -R11.reuse, -R0 ;  /* 0x8000000bff037210 */ /* 0x080fe20007ffe800 */
[----:B------:R-:W-:Y:S01]  /*1260*/  IMAD.U32 R4, RZ, RZ, UR6 ;  /* 0x00000006ff047e24 */ /* 0x000fe2000f8e00ff */
[C---:B------:R-:W-:Y:S01]  /*1270*/  LOP3.LUT R93, R94.reuse, 0x3, RZ, 0xc0, !PT ;  /* 0x000000035e5d7812 */ /* 0x040fe200078ec0ff */
[----:B------:R-:W-:Y:S01]  /*1280*/  UISETP.LT.AND UP0, UPT, UR43, 0x1, UPT ;  /* 0x000000012b00788c */ /* 0x000fe2000bf01270 */
[----:B------:R-:W-:Y:S01]  /*1290*/  LOP3.LUT R95, R94, 0x80, RZ, 0xc0, !PT ;  /* 0x000000805e5f7812 */ /* 0x000fe200078ec0ff */
[----:B------:R-:W-:Y:S01]  /*12a0*/  IMAD R3, R10, -0x40, R3 ;  /* 0xffffffc00a037824 */ /* 0x000fe200078e0203 */
[----:B------:R-:W-:Y:S01]  /*12b0*/  ULDC UR4, c[0x0][0x284] ;  /* 0x0000a10000047ab9 */ /* 0x000fe20000000800 */
[-C--:B--2---:R-:W-:Y:S01]  /*12c0*/  SHF.L.U32 R5, R5, R92.reuse, RZ ;  /* 0x0000005c05057219 */ /* 0x084fe200000006ff */
[----:B------:R-:W-:Y:S01]  /*12d0*/  USEL UR44, UR43, 0x1, UP0 ;  /* 0x000000012b2c7887 */ /* 0x000fe20008000000 */
[----:B------:R-:W-:Y:S01]  /*12e0*/  IMAD R93, R93, -0x2, R4 ;  /* 0xfffffffe5d5d7824 */ /* 0x000fe200078e0204 */
[----:B------:R-:W-:Y:S01]  /*12f0*/  LOP3.LUT R22, R22, R11, RZ, 0xfc, !PT ;  /* 0x0000000b16167212 */ /* 0x000fe200078efcff */
[----:B------:R-:W-:Y:S01]  /*1300*/  IMAD.SHL.U32 R94, R94, 0x2, RZ ;  /* 0x000000025e5e7824 */ /* 0x000fe200078e00ff */
[----:B------:R-:W-:Y:S01]  /*1310*/  SHF.L.U32 R92, R7, R92, RZ ;  /* 0x0000005c075c7219 */ /* 0x000fe200000006ff */
[----:B------:R-:W-:Y:S01]  /*1320*/  VIADD R98, R3, UR4 ;  /* 0x0000000403627c36 */ /* 0x000fe20008000000 */
[----:B------:R-:W-:Y:S01]  /*1330*/  LOP3.LUT R103, R18, 0x1, RZ, 0xfc, !PT ;  /* 0x0000000112677812 */ /* 0x000fe200078efcff */
[----:B------:R-:W-:Y:S01]  /*1340*/  IMAD.MOV.U32 R23, RZ, RZ, RZ ;  /* 0x000000ffff177224 */ /* 0x000fe200078e00ff */
[C---:B0-----:R-:W-:Y:S01]  /*1350*/  SHF.L.U64.HI R91, R90.reuse, 0x3, R91 ;  /* 0x000000035a5b7819 */ /* 0x041fe2000001025b */
[----:B------:R-:W-:Y:S01]  /*1360*/  IMAD.SHL.U32 R90, R90, 0x8, RZ ;  /* 0x000000085a5a7824 */ /* 0x000fe200078e00ff */
[----:B------:R-:W-:Y:S01]  /*1370*/  SHF.R.U32.HI R95, RZ, 0x7, R95 ;  /* 0x00000007ff5f7819 */ /* 0x000fe2000001165f */
[----:B------:R-:W-:Y:S01]  /*1380*/  UIADD3 UR44, UR43, -UR44, URZ ;  /* 0x8000002c2b2c7290 */ /* 0x000fe2000fffe03f */
[----:B------:R-:W-:Y:S01]  /*1390*/  LOP3.LUT R97, RZ, R5, RZ, 0x33, !PT ;  /* 0x00000005ff617212 */ /* 0x000fe200078e33ff */
[----:B------:R-:W-:Y:S01]  /*13a0*/  UMOV UR40, URZ ;  /* 0x0000003f00287c82 */ /* 0x000fe20008000000 */
[----:B------:R-:W-:Y:S01]  /*13b0*/  UMOV UR42, URZ ;  /* 0x0000003f002a7c82 */ /* 0x000fe20008000000 */
[----:B-1----:R-:W-:-:S08]  /*13c0*/  VIADD R96, R96, 0xffffffff ;  /* 0xffffffff60607836 */ /* 0x002fd00000000000 */
.L_x_162:
[----:B0-----:R-:W0:Y:S01]  /*13d0*/  SHFL.IDX PT, R0, R95, RZ, 0x1f ;  /* 0x00001fff5f007589 */ /* 0x001e2200000e0000 */
[----:B-1----:R-:W1:Y:S01]  /*13e0*/  S2UR UR7, SR_CgaCtaId ;  /* 0x00000000000779c3 */ /* 0x002e620000008800 */
[----:B------:R-:W-:Y:S01]  /*13f0*/  UMOV UR6, 0x400 ;  /* 0x0000040000067882 */ /* 0x000fe20000000000 */
[----:B0-----:R-:W-:Y:S01]  /*1400*/  R2UR UR4, R0 ;  /* 0x00000000000472ca */ /* 0x001fe200000e0000 */
[----:B-1----:R-:W-:-:S12]  /*1410*/  ULEA UR6, UR7, UR6, 0x18 ;  /* 0x0000000607067291 */ /* 0x002fd8000f8ec03f */
[----:B------:R-:W-:-:S04]  /*1420*/  ULEA.HI UR5, UR4, UR4, URZ, 0x1 ;  /* 0x0000000404057291 */ /* 0x000fc8000f8f083f */
[----:B------:R-:W-:-:S04]  /*1430*/  ULOP3.LUT UR5, UR5, 0x7fffe, URZ, 0xc0, !UPT ;  /* 0x0007fffe05057892 */ /* 0x000fc8000f8ec03f */
[----:B------:R-:W-:-:S03]  /*1440*/  UIADD3 UR5, UR4, -UR5, URZ ;  /* 0x8000000504057290 */ /* 0x000fc6000fffe03f */
[----:B------:R-:W-:Y:S01]  /*1450*/  ULDC UR4, c[0x0][0x28c] ;  /* 0x0000a30000047ab9 */ /* 0x000fe20000000800 */
[----:B------:R-:W-:Y:S01]  /*1460*/  ULEA UR5, UR5, UR6, 0xd ;  /* 0x0000000605057291 */ /* 0x000fe2000f8e683f */
[----:B------:R-:W-:-:S03]  /*1470*/  ISETP.LT.AND P0, PT, RZ, UR4, PT ;  /* 0x00000004ff007c0c */ /* 0x000fc6000bf01270 */
[----:B------:R-:W-:-:S04]  /*1480*/  UIADD3 UR5, UR5, 0x100, URZ ;  /* 0x0000010005057890 */ /* 0x000fc8000fffe03f */
[----:B------:R-:W-:-:S04]  /*1490*/  USHF.R.U32.HI UR5, URZ, 0x4, UR5 ;  /* 0x000000043f057899 */ /* 0x000fc80008011605 */
[----:B------:R-:W-:Y:S02]  /*14a0*/  ULOP3.LUT UR45, UR5, 0x3fff, URZ, 0xc0, !UPT ;  /* 0x00003fff052d7892 */ /* 0x000fe4000f8ec03f */
[----:B--2345:R-:W-:Y:S10]  /*14b0*/  @P0 BRA `(.L_x_17) ;  /* 0x0000000000400947 */ /* 0x03cff40003800000 */
[----:B------:R-:W-:Y:S01]  /*14c0*/  MOV R0, 0x0 ;  /* 0x0000000000007802 */ /* 0x000fe20000000f00 */
[----:B------:R-:W-:Y:S01]  /*14d0*/  ULDC.64 UR4, c[0x4][0x68] ;  /* 0x01001a0000047ab9 */ /* 0x000fe20000000a00 */
[----:B------:R-:W-:Y:S01]  /*14e0*/  ULDC.64 UR6, c[0x4][0x8] ;  /* 0x0100020000067ab9 */ /* 0x000fe20000000a00 */
[----:B------:R-:W-:Y:S01]  /*14f0*/  IMAD.U32 R4, RZ, RZ, UR4 ;  /* 0x00000004ff047e24 */ /* 0x000fe2000f8e00ff */
[----:B------:R0:W1:Y:S01]  /*1500*/  LDC.64 R14, c[0x4][R0] ;  /* 0x01000000000e7b82 */ /* 0x0000620000000a00 */
[----:B------:R-:W-:Y:S01]  /*1510*/  IMAD.U32 R5, RZ, RZ, UR5 ;  /* 0x00000005ff057e24 */ /* 0x000fe2000f8e00ff */
[----:B------:R-:W-:Y:S01]  /*1520*/  ULDC.64 UR4, c[0x4][0x70] ;  /* 0x01001c0000047ab9 */ /* 0x000fe20000000a00 */
[----:B------:R-:W-:Y:S02]  /*1530*/  IMAD.U32 R10, RZ, RZ, UR6 ;  /* 0x00000006ff0a7e24 */ /* 0x000fe4000f8e00ff */
[----:B------:R-:W-:Y:S02]  /*1540*/  IMAD.U32 R6, RZ, RZ, UR4 ;  /* 0x00000004ff067e24 */ /* 0x000fe4000f8e00ff */
[----:B------:R-:W-:-:S02]  /*1550*/  IMAD.U32 R7, RZ, RZ, UR5 ;  /* 0x00000005ff077e24 */ /* 0x000fc4000f8e00ff */
[----:B------:R-:W-:Y:S02]  /*1560*/  IMAD.U32 R11, RZ, RZ, UR7 ;  /* 0x00000007ff0b7e24 */ /* 0x000fe4000f8e00ff */
[----:B------:R-:W-:Y:S02]  /*1570*/  IMAD.MOV.U32 R8, RZ, RZ, 0x1e1 ;  /* 0x000001e1ff087424 */ /* 0x000fe400078e00ff */
[----:B------:R-:W-:Y:S02]  /*1580*/  IMAD.MOV.U32 R12, RZ, RZ, 0x1 ;  /* 0x00000001ff0c7424 */ /* 0x000fe400078e00ff */
[----:B0-----:R-:W-:-:S07]  /*1590*/  IMAD.MOV.U32 R13, RZ, RZ, RZ ;  /* 0x000000ffff0d7224 */ /* 0x001fce00078e00ff */
[----:B------:R-:W-:-:S07]  /*15a0*/  LEPC R20, `(.L_x_17) ;  /* 0x000000001014794e */ /* 0x000fce0000000000 */
[----:B-1---5:R-:W-:Y:S05]  /*15b0*/  CALL.ABS.NOINC R14 ;  /* 0x000000000e007343 */ /* 0x022fea0003c00000 */
.L_x_17:
[----:B------:R-:W-:-:S13]  /*15c0*/  ISETP.NE.AND P0, PT, R103, 0x3, PT ;  /* 0x000000036700780c */ /* 0x000fda0003f05270 */
[----:B------:R-:W-:Y:S05]  /*15d0*/  @!P0 BRA `(.L_x_18) ;  /* 0x0000000000048947 */ /* 0x000fea0003800000 */
[----:B------:R-:W-:Y:S01]  /*15e0*/  BPT.TRAP 0x1 ;  /* 0x000000040000795c */ /* 0x000fe20000300000 */
.L_x_18:
[----:B------:R-:W0:Y:S01]  /*15f0*/  S2UR UR5, SR_CgaCtaId ;  /* 0x00000000000579c3 */ /* 0x000e220000008800 */
[----:B------:R-:W-:Y:S01]  /*1600*/  UMOV UR4, 0x400 ;  /* 0x0000040000047882 */ /* 0x000fe20000000000 */
[----:B------:R-:W-:Y:S02]  /*1610*/  IMAD.U32 R0, RZ, RZ, UR40 ;  /* 0x00000028ff007e24 */ /* 0x000fe4000f8e00ff */
[----:B------:R-:W-:-:S03]  /*1620*/  IMAD.U32 R3, RZ, RZ, UR42 ;  /* 0x0000002aff037e24 */ /* 0x000fc6000f8e00ff */
[----:B------:R-:W-:Y:S01]  /*1630*/  SHF.L.U32 R0, R0, 0x1f, RZ ;  /* 0x0000001f00007819 */ /* 0x000fe200000006ff */
[----:B0-----:R-:W-:-:S06]  /*1640*/  ULEA UR4, UR5, UR4, 0x18 ;  /* 0x0000000405047291 */ /* 0x001fcc000f8ec03f */
[----:B------:R-:W-:-:S04]  /*1650*/  IMAD.U32 R6, RZ, RZ, UR4 ;  /* 0x00000004ff067e24 */ /* 0x000fc8000f8e00ff */
[----:B------:R-:W-:-:S04]  /*1660*/  IMAD R3, R3, 0x8, R6 ;  /* 0x0000000803037824 */ /* 0x000fc800078e0206 */
[----:B------:R0:W1:Y:S01]  /*1670*/  SYNCS.PHASECHK.TRANS64.TRYWAIT P1, [R3+URZ], R0 ;  /* 0x00000000030075a7 */ /* 0x000062000802017f */
[----:B------:R-:W-:Y:S05]  /*1680*/  @!P0 BRA `(.L_x_19) ;  /* 0x0000000000048947 */ /* 0x000fea0003800000 */
[----:B------:R-:W-:Y:S01]  /*1690*/  BPT.TRAP 0x1 ;  /* 0x000000040000795c */ /* 0x000fe20000300000 */
.L_x_19:
[----:B------:R-:W-:-:S05]  /*16a0*/  IMAD.U32 R4, RZ, RZ, UR44 ;  /* 0x0000002cff047e24 */ /* 0x000fca000f8e00ff */
[----:B------:R-:W-:Y:S01]  /*16b0*/  ISETP.GE.AND P2, PT, R4, 0x1, PT ;  /* 0x000000010400780c */ /* 0x000fe20003f46270 */
[----:B-1----:R-:W-:-:S12]  /*16c0*/  @P1 BRA `(.L_x_20) ;  /* 0x0000000000081947 */ /* 0x002fd80003800000 */
[----:B------:R-:W1:Y:S02]  /*16d0*/  SYNCS.PHASECHK.TRANS64.TRYWAIT P1, [R3+URZ], R0 ;  /* 0x00000000030075a7 */ /* 0x000e64000802017f */
[----:B-1----:R-:W-:Y:S05]  /*16e0*/  @!P1 BRA `(.L_x_21) ;  /* 0x00000064004c9947 */ /* 0x002fea0003800000 */
.L_x_20:
[----:B------:R-:W-:Y:S05]  /*16f0*/  WARPSYNC.ALL ;  /* 0x0000000000007948 */ /* 0x000fea0003800000 */
[----:B------:R-:W-:Y:S01]  /*1700*/  R2UR UR4, R6 ;  /* 0x00000000060472ca */ /* 0x000fe200000e0000 */
[----:B------:R-:W-:Y:S01]  /*1710*/  ULEA UR5, UR42, UR45, 0xa ;  /* 0x0000002d2a057291 */ /* 0x000fe2000f8e503f */
[----:B------:R-:W-:Y:S01]  /*1720*/  WARPGROUP.ARRIVE ;  /* 0x00000000000079c5 */ /* 0x000fe20000000000 */
[----:B------:R-:W-:Y:S01]  /*1730*/  UMOV UR9, 0x40000040 ;  /* 0x4000004000097882 */ /* 0x000fe20000000000 */
[----:B------:R-:W-:-:S04]  /*1740*/  UMOV UR11, 0x40000040 ;  /* 0x40000040000b7882 */ /* 0x000fc80000000000 */
[----:B------:R-:W-:-:S05]  /*1750*/  UMOV UR8, UR5 ;  /* 0x0000000500087c82 */ /* 0x000fca0008000000 */
[----:B------:R-:W-:-:S04]  /*1760*/  UIADD3 UR4, UR4, 0x8100, URZ ;  /* 0x0000810004047890 */ /* 0x000fc8000fffe03f */
[----:B------:R-:W-:-:S04]  /*1770*/  USHF.R.U32.HI UR4, URZ, 0x4, UR4 ;  /* 0x000000043f047899 */ /* 0x000fc80008011604 */
[----:B------:R-:W-:-:S04]  /*1780*/  ULOP3.LUT UR4, UR4, 0x3fff, URZ, 0xc0, !UPT ;  /* 0x00003fff04047892 */ /* 0x000fc8000f8ec03f */
[----:B------:R-:W-:-:S04]  /*1790*/  ULOP3.LUT UR4, UR4, 0x2000000, URZ, 0xfc, !UPT ;  /* 0x0200000004047892 */ /* 0x000fc8000f8efc3f */
[----:B------:R-:W-:-:S07]  /*17a0*/  ULEA UR6, UR42, UR4, 0xa ;  /* 0x000000042a067291 */ /* 0x000fce000f8e503f */
[----:B------:R-:W-:Y:S02]  /*17b0*/  UMOV UR10, UR6 ;  /* 0x00000006000a7c82 */ /* 0x000fe40008000000 */
[----:B------:R-:W-:Y:S01]  /*17c0*/  HGMMA.64x128x16.F32 R24, gdesc[UR8].tnspA.tnspB, RZ, !UPT, gsb0 ;  /* 0x61e00000081879f0 */ /* 0x000fe2000c0008ff */
[----:B------:R-:W-:Y:S02]  /*17d0*/  UIADD3 UR8, UR5, 0x80, URZ ;  /* 0x0000008005087890 */ /* 0x000fe4000fffe03f */
[----:B------:R-:W-:Y:S01]  /*17e0*/  UIADD3 UR10, UR6, 0x80, URZ ;  /* 0x00000080060a7890 */ /* 0x000fe2000fffe03f */
[----:B------:R-:W-:Y:S01]  /*17f0*/  UMOV UR9, 0x40000040 ;  /* 0x4000004000097882 */ /* 0x000fe20000000000 */
[----:B------:R-:W-:Y:S01]  /*1800*/  UMOV UR11, 0x40000040 ;  /* 0x40000040000b7882 */ /* 0x000fe20000000000 */
[----:B------:R-:W-:Y:S02]  /*1810*/  WARPGROUP.DEPBAR.LE gsb0, 0x0 ;  /* 0x00008000000079c5 */ /* 0x000fe40000010000 */
[----:B------:R-:W-:-:S06]  /*1820*/  WARPGROUP.ARRIVE ;  /* 0x00000000000079c5 */ /* 0x000fcc0000000000 */
[----:B------:R-:W-:Y:S01]  /*1830*/  HGMMA.64x128x16.F32 R24, gdesc[UR8].tnspA.tnspB, R24, gsb0 ;  /* 0x61e00000081879f0 */ /* 0x000fe20008000818 */
        /* <DEDUP_REMOVED lines=13> */
[----:B------:R-:W-:Y:S03]  /*1910*/  HGMMA.64x128x16.F32 R24, gdesc[UR8].tnspA.tnspB, R24, gsb0 ;  /* 0x61e00000081879f0 */ /* 0x000fe60008000818 */
[----:B------:R-:W-:Y:S02]  /*1920*/  WARPGROUP.DEPBAR.LE gsb0, 0x0 ;  /* 0x00008000000079c5 */ /* 0x000fe40000010000 */
[----:B------:R-:W-:Y:S05]  /*1930*/  @!P2 BRA `(.L_x_22) ;  /* 0x000000040028a947 */ /* 0x000fea0003800000 */
[----:B------:R-:W-:Y:S01]  /*1940*/  UIADD3 UR5, UR42, 0x1, URZ ;  /* 0x000000012a057890 */ /* 0x000fe2000fffe03f */
[----:B01----:R-:W-:Y:S02]  /*1950*/  IMAD.U32 R0, RZ, RZ, UR44 ;  /* 0x0000002cff007e24 */ /* 0x003fe4000f8e00ff */
[----:B------:R-:W-:Y:S01]  /*1960*/  IMAD.U32 R3, RZ, RZ, UR42 ;  /* 0x0000002aff037e24 */ /* 0x000fe2000f8e00ff */
[----:B------:R-:W-:-:S04]  /*1970*/  UISETP.NE.AND UP0, UPT, UR5, 0x2, UPT ;  /* 0x000000020500788c */ /* 0x000fc8000bf05270 */
[----:B------:R-:W-:Y:S02]  /*1980*/  USEL UR6, URZ, 0x1, UP0 ;  /* 0x000000013f067887 */ /* 0x000fe40008000000 */
[----:B------:R-:W-:Y:S02]  /*1990*/  USEL UR5, UR5, URZ, UP0 ;  /* 0x0000003f05057287 */ /* 0x000fe40008000000 */
[----:B------:R-:W-:-:S06]  /*19a0*/  ULOP3.LUT UR6, UR40, UR6, URZ, 0x3c, !UPT ;  /* 0x0000000628067292 */ /* 0x000fcc000f8e3c3f */
[----:B------:R-:W-:-:S07]  /*19b0*/  IMAD.U32 R7, RZ, RZ, UR6 ;  /* 0x00000006ff077e24 */ /* 0x000fce000f8e00ff */
.L_x_29:
[----:B------:R-:W-:Y:S05]  /*19c0*/  @!P0 BRA `(.L_x_23) ;  /* 0x0000000000048947 */ /* 0x000fea0003800000 */
[----:B------:R-:W-:Y:S01]  /*19d0*/  BPT.TRAP 0x1 ;  /* 0x000000040000795c */ /* 0x000fe20000300000 */
.L_x_23:
[----:B------:R-:W0:Y:S01]  /*19e0*/  S2UR UR7, SR_CgaCtaId ;  /* 0x00000000000779c3 */ /* 0x000e220000008800 */
[----:B------:R-:W-:Y:S01]  /*19f0*/  UMOV UR6, 0x400 ;  /* 0x0000040000067882 */ /* 0x000fe20000000000 */
[----:B------:R-:W-:Y:S01]  /*1a00*/  IMAD.U32 R5, RZ, RZ, UR5 ;  /* 0x00000005ff057e24 */ /* 0x000fe2000f8e00ff */
[----:B------:R-:W-:Y:S01]  /*1a10*/  SHF.L.U32 R4, R7, 0x1f, RZ ;  /* 0x0000001f07047819 */ /* 0x000fe200000006ff */
[----:B0-----:R-:W-:-:S06]  /*1a20*/  ULEA UR6, UR7, UR6, 0x18 ;  /* 0x0000000607067291 */ /* 0x001fcc000f8ec03f */
[----:B------:R-:W-:-:S04]  /*1a30*/  IMAD.U32 R6, RZ, RZ, UR6 ;  /* 0x00000006ff067e24 */ /* 0x000fc8000f8e00ff */
[----:B------:R-:W-:-:S04]  /*1a40*/  IMAD R5, R5, 0x8, R6 ;  /* 0x0000000805057824 */ /* 0x000fc800078e0206 */
[----:B------:R0:W1:Y:S01]  /*1a50*/  SYNCS.PHASECHK.TRANS64.TRYWAIT P1, [R5+URZ], R4 ;  /* 0x00000004050075a7 */ /* 0x000062000802017f */
[----:B------:R-:W-:Y:S05]  /*1a60*/  @!P0 BRA `(.L_x_24) ;  /* 0x0000000000048947 */ /* 0x000fea0003800000 */
[----:B------:R-:W-:Y:S01]  /*1a70*/  BPT.TRAP 0x1 ;  /* 0x000000040000795c */ /* 0x000fe20000300000 */
.L_x_24:
[----:B-1----:R-:W-:Y:S05]  /*1a80*/  @P1 BRA `(.L_x_25) ;  /* 0x0000000000081947 */ /* 0x002fea0003800000 */
[----:B------:R-:W1:Y:S02]  /*1a90*/  SYNCS.PHASECHK.TRANS64.TRYWAIT P1, [R5+URZ], R4 ;  /* 0x00000004050075a7 */ /* 0x000e64000802017f */
[----:B-1----:R-:W-:Y:S05]  /*1aa0*/  @!P1 BRA `(.L_x_26) ;  /* 0x0000006000709947 */ /* 0x002fea0003800000 */
.L_x_25:
[----:B------:R-:W-:Y:S01]  /*1ab0*/  ULEA UR6, UR5, UR45, 0xa ;  /* 0x0000002d05067291 */ /* 0x000fe2000f8e503f */
[----:B------:R-:W-:Y:S01]  /*1ac0*/  WARPGROUP.ARRIVE ;  /* 0x00000000000079c5 */ /* 0x000fe20000000000 */
[----:B------:R-:W-:Y:S01]  /*1ad0*/  ULEA UR7, UR5, UR4, 0xa ;  /* 0x0000000405077291 */ /* 0x000fe2000f8e503f */
[----:B------:R-:W-:Y:S01]  /*1ae0*/  UMOV UR9, 0x40000040 ;  /* 0x4000004000097882 */ /* 0x000fe20000000000 */
[----:B------:R-:W-:-:S03]  /*1af0*/  UMOV UR11, 0x40000040 ;  /* 0x40000040000b7882 */ /* 0x000fc60000000000 */
[----:B------:R-:W-:Y:S02]  /*1b00*/  UMOV UR8, UR6 ;  /* 0x0000000600087c82 */ /* 0x000fe40008000000 */
[----:B------:R-:W-:Y:S02]  /*1b10*/  UMOV UR10, UR7 ;  /* 0x00000007000a7c82 */ /* 0x000fe40008000000 */
[----:B------:R-:W-:Y:S01]  /*1b20*/  HGMMA.64x128x16.F32 R24, gdesc[UR8].tnspA.tnspB, R24, gsb0 ;  /* 0x61e00000081879f0 */ /* 0x000fe20008000818 */
[----:B------:R-:W-:Y:S02]  /*1b30*/  UIADD3 UR8, UR6, 0x80, URZ ;  /* 0x0000008006087890 */ /* 0x000fe4000fffe03f */
[----:B------:R-:W-:Y:S01]  /*1b40*/  UIADD3 UR10, UR7, 0x80, URZ ;  /* 0x00000080070a7890 */ /* 0x000fe2000fffe03f */
[----:B------:R-:W-:Y:S01]  /*1b50*/  UMOV UR9, 0x40000040 ;  /* 0x4000004000097882 */ /* 0x000fe20000000000 */
[----:B------:R-:W-:Y:S01]  /*1b60*/  UMOV UR11, 0x40000040 ;  /* 0x40000040000b7882 */ /* 0x000fe20000000000 */
[----:B------:R-:W-:-:S02]  /*1b70*/  WARPGROUP.DEPBAR.LE gsb0, 0x0 ;  /* 0x00008000000079c5 */ /* 0x000fc40000010000 */
        /* <DEDUP_REMOVED lines=18> */
[----:B------:R-:W-:Y:S01]  /*1ca0*/  BPT.TRAP 0x1 ;  /* 0x000000040000795c */ /* 0x000fe20000300000 */
.L_x_27:
[----:B------:R-:W-:-:S13]  /*1cb0*/  ISETP.NE.AND P1, PT, R102, RZ, PT ;  /* 0x000000ff6600720c */ /* 0x000fda0003f25270 */
[----:B01----:R-:W-:-:S04]  /*1cc0*/  @P1 IMAD R4, R3, 0x8, R6 ;  /* 0x0000000803041824 */ /* 0x003fc800078e0206 */
[----:B------:R-:W-:-:S05]  /*1cd0*/  @P1 VIADD R4, R4, 0x10 ;  /* 0x0000001004041836 */ /* 0x000fca0000000000 */
[----:B------:R-:W-:-:S04]  /*1ce0*/  @P1 PRMT R4, R19, 0x654, R4 ;  /* 0x0000065413041816 */ /* 0x000fc80000000004 */
[----:B------:R0:W-:Y:S01]  /*1cf0*/  @P1 SYNCS.ARRIVE.TRANS64.RED.A1T0 RZ, [R4+URZ], RZ ;  /* 0x000000ff04ff19a7 */ /* 0x0001e2000810043f */
[----:B------:R-:W-:-:S13]  /*1d00*/  ISETP.GT.U32.AND P1, PT, R18, 0x1, PT ;  /* 0x000000011200780c */ /* 0x000fda0003f24070 */
[----:B0-----:R-:W-:Y:S05]  /*1d10*/  @P1 BRA `(.L_x_28) ;  /* 0x0000000000041947 */ /* 0x001fea0003800000 */
[----:B------:R-:W-:Y:S01]  /*1d20*/  BPT.TRAP 0x1 ;  /* 0x000000040000795c */ /* 0x000fe20000300000 */
.L_x_28:
[----:B------:R-:W-:Y:S01]  /*1d30*/  UIADD3 UR5, UR5, 0x1, URZ ;  /* 0x0000000105057890 */ /* 0x000fe2000fffe03f */
[C---:B------:R-:W-:Y:S01]  /*1d40*/  ISETP.GT.AND P2, PT, R0.reuse, 0x1, PT ;  /* 0x000000010000780c */ /* 0x040fe20003f44270 */
[----:B------:R-:W-:Y:S02]  /*1d50*/  VIADD R3, R3, 0x1 ;  /* 0x0000000103037836 */ /* 0x000fe40000000000 */
[----:B------:R-:W-:Y:S01]  /*1d60*/  UISETP.NE.AND UP0, UPT, UR5, 0x2, UPT ;  /* 0x000000020500788c */ /* 0x000fe2000bf05270 */
[----:B------:R-:W-:Y:S02]  /*1d70*/  VIADD R0, R0, 0xffffffff ;  /* 0xffffffff00007836 */ /* 0x000fe40000000000 */
[C---:B------:R-:W-:Y:S01]  /*1d80*/  ISETP.NE.AND P1, PT, R3.reuse, 0x2, PT ;  /* 0x000000020300780c */ /* 0x040fe20003f25270 */
[----:B------:R-:W-:Y:S02]  /*1d90*/  USEL UR6, URZ, 0x1, UP0 ;  /* 0x000000013f067887 */ /* 0x000fe40008000000 */
[----:B------:R-:W-:Y:S01]  /*1da0*/  USEL UR5, UR5, URZ, UP0 ;  /* 0x0000003f05057287 */ /* 0x000fe20008000000 */
[----:B------:R-:W-:-:S03]  /*1db0*/  SEL R3, R3, RZ, P1 ;  /* 0x000000ff03037207 */ /* 0x000fc60000800000 */
[----:B------:R-:W-:Y:S01]  /*1dc0*/  LOP3.LUT R7, R7, UR6, RZ, 0x3c, !PT ;  /* 0x0000000607077c12 */ /* 0x000fe2000f8e3cff */
[----:B------:R-:W-:Y:S07]  /*1dd0*/  @P2 BRA `(.L_x_29) ;  /* 0xfffffff800f82947 */ /* 0x000fee000383ffff */
.L_x_22:
[----:B01----:R-:W0:Y:S02]  /*1de0*/  LDC R0, c[0x0][0x28c] ;  /* 0x0000a300ff007b82 */ /* 0x003e240000000800 */
[----:B0-----:R-:W-:-:S13]  /*1df0*/  ISETP.GE.AND P1, PT, R0, 0x1, PT ;  /* 0x000000010000780c */ /* 0x001fda0003f26270 */
[----:B------:R-:W-:Y:S05]  /*1e00*/  @!P1 BRA `(.L_x_30) ;  /* 0x0000000000389947 */ /* 0x000fea0003800000 */
[----:B------:R-:W-:Y:S05]  /*1e10*/  @!P0 BRA `(.L_x_31) ;  /* 0x0000000000048947 */ /* 0x000fea0003800000 */
[----:B------:R-:W-:Y:S01]  /*1e20*/  BPT.TRAP 0x1 ;  /* 0x000000040000795c */ /* 0x000fe20000300000 */
.L_x_31:
[----:B------:R-:W-:-:S13]  /*1e30*/  ISETP.NE.AND P0, PT, R102, RZ, PT ;  /* 0x000000ff6600720c */ /* 0x000fda0003f05270 */
[----:B------:R-:W-:-:S05]  /*1e40*/  VOTEU.ANY UP0, P0 ;  /* 0x00000000003f7886 */ /* 0x000fca0000000100 */
[----:B------:R-:W-:-:S06]  /*1e50*/  @UP0 UIADD3 UR4, UR44, UR42, URZ ;  /* 0x0000002a2c040290 */ /* 0x000fcc000fffe03f */
[----:B------:R-:W-:-:S04]  /*1e60*/  IMAD.U32 R0, RZ, RZ, UR4 ;  /* 0x00000004ff007e24 */ /* 0x000fc8000f8e00ff */
[----:B------:R-:W-:-:S05]  /*1e70*/  @P0 IMAD.SHL.U32 R0, R0, 0x8, RZ ;  /* 0x0000000800000824 */ /* 0x000fca00078e00ff */
[----:B------:R-:W-:-:S04]  /*1e80*/  @P0 LOP3.LUT R0, R0, 0x8, RZ, 0xc0, !PT ;  /* 0x0000000800000812 */ /* 0x000fc800078ec0ff */
[----:B------:R-:W-:-:S04]  /*1e90*/  @P0 IADD3 R0, R6, 0x10, R0 ;  /* 0x0000001006000810 */ /* 0x000fc80007ffe000 */
[----:B------:R-:W-:-:S04]  /*1ea0*/  @P0 PRMT R0, R19, 0x654, R0 ;  /* 0x0000065413000816 */ /* 0x000fc80000000000 */
[----:B------:R0:W-:Y:S01]  /*1eb0*/  @P0 SYNCS.ARRIVE.TRANS64.RED.A1T0 RZ, [R0+URZ], RZ ;  /* 0x000000ff00ff09a7 */ /* 0x0001e2000810043f */
[----:B------:R-:W-:-:S13]  /*1ec0*/  ISETP.GT.U32.AND P0, PT, R18, 0x1, PT ;  /* 0x000000011200780c */ /* 0x000fda0003f04070 */
[----:B0-----:R-:W-:Y:S05]  /*1ed0*/  @P0 BRA `(.L_x_30) ;  /* 0x0000000000040947 */ /* 0x001fea0003800000 */
[----:B------:R-:W-:Y:S01]  /*1ee0*/  BPT.TRAP 0x1 ;  /* 0x000000040000795c */ /* 0x000fe20000300000 */
.L_x_30:
[----:B------:R-:W-:Y:S01]  /*1ef0*/  IMAD.SHL.U32 R3, R100, 0x80, RZ ;  /* 0x0000008064037824 */ /* 0x000fe200078e00ff */
[----:B------:R-:W-:Y:S01]  /*1f00*/  ULDC UR6, c[0x0][0x288] ;  /* 0x0000a20000067ab9 */ /* 0x000fe20000000800 */
[----:B------:R-:W-:Y:S01]  /*1f10*/  SHF.R.S32.HI R15, RZ, 0x1f, R99 ;  /* 0x0000001fff0f7819 */ /* 0x000fe20000011463 */
[----:B------:R-:W-:Y:S01]  /*1f20*/  IMAD.SHL.U32 R7, R101, 0x80, RZ ;  /* 0x0000008065077824 */ /* 0x000fe200078e00ff */
[----:B------:R-:W-:Y:S01]  /*1f30*/  ULDC.64 UR4, c[0x0][0x5d0] ;  /* 0x0001740000047ab9 */ /* 0x000fe20000000a00 */
[----:B------:R-:W-:Y:S01]  /*1f40*/  LOP3.LUT R8, R3, 0x6, R94, 0xf8, !PT ;  /* 0x0000000603087812 */ /* 0x000fe200078ef85e */
[----:B------:R-:W-:Y:S01]  /*1f50*/  IMAD.WIDE R100, R101, 0x80, R22 ;  /* 0x0000008065647825 */ /* 0x000fe200078e0216 */
[----:B------:R-:W-:Y:S01]  /*1f60*/  ISETP.GE.AND P0, PT, R3, UR6, PT ;  /* 0x0000000603007c0c */ /* 0x000fe2000bf06270 */
[----:B------:R-:W-:Y:S01]  /*1f70*/  ULDC UR6, c[0x0][0x284] ;  /* 0x0000a10000067ab9 */ /* 0x000fe20000000800 */
[----:B------:R-:W-:Y:S01]  /*1f80*/  SHF.R.S32.HI R9, RZ, 0x1f, R8 ;  /* 0x0000001fff097819 */ /* 0x000fe20000011408 */
[----:B------:R-:W-:Y:S01]  /*1f90*/  IMAD R0, R15, UR4, RZ ;  /* 0x000000040f007c24 */ /* 0x000fe2000f8e02ff */
[----:B------:R-:W-:-:S03]  /*1fa0*/  ISETP.GE.OR P0, PT, R7, UR6, P0 ;  /* 0x0000000607007c0c */ /* 0x000fc60008706670 */
[C---:B------:R-:W-:Y:S02]  /*1fb0*/  IMAD R11, R99.reuse, UR5, R0 ;  /* 0x00000005630b7c24 */ /* 0x040fe4000f8e0200 */
[----:B------:R-:W-:Y:S01]  /*1fc0*/  IMAD.WIDE.U32 R4, R99, UR4, R8 ;  /* 0x0000000463047c25 */ /* 0x000fe2000f8e0008 */
[----:B------:R-:W-:-:S03]  /*1fd0*/  ULDC.64 UR4, c[0x0][0x5c8] ;  /* 0x0001720000047ab9 */ /* 0x000fc60000000a00 */
[----:B------:R-:W-:Y:S02]  /*1fe0*/  IMAD R13, R101, UR4, RZ ;  /* 0x00000004650d7c24 */ /* 0x000fe4000f8e02ff */
[----:B------:R-:W-:Y:S02]  /*1ff0*/  IMAD.IADD R5, R5, 0x1, R11 ;  /* 0x0000000105057824 */ /* 0x000fe400078e020b */
[C---:B------:R-:W-:Y:S02]  /*2000*/  IMAD R13, R100.reuse, UR5, R13 ;  /* 0x00000005640d7c24 */ /* 0x040fe4000f8e020d */
[----:B------:R-:W-:-:S04]  /*2010*/  IMAD.WIDE.U32 R104, R100, UR4, R4 ;  /* 0x0000000464687c25 */ /* 0x000fc8000f8e0004 */
[----:B------:R-:W-:Y:S01]  /*2020*/  IMAD.MOV.U32 R0, RZ, RZ, -0x1 ;  /* 0xffffffffff007424 */ /* 0x000fe200078e00ff */
[----:B------:R-:W-:Y:S06]  /*2030*/  @P0 BRA `(.L_x_32) ;  /* 0x0000004000040947 */ /* 0x000fec0003800000 */
[----:B-----5:R-:W-:Y:S01]  /*2040*/  FSETP.NEU.AND P1, PT, R89, RZ, PT ;  /* 0x000000ff5900720b */ /* 0x020fe20003f2d000 */
[----:B------:R-:W-:Y:S01]  /*2050*/  IMAD.IADD R4, R93, 0x1, -R3 ;  /* 0x000000015d047824 */ /* 0x000fe200078e0a03 */
[----:B------:R-:W-:Y:S01]  /*2060*/  BSSY B0, `(.L_x_32) ;  /* 0x00003fe000007945 */ /* 0x000fe20003800000 */
[----:B------:R-:W-:Y:S02]  /*2070*/  IMAD.IADD R3, R98, 0x1, -R7 ;  /* 0x0000000162037824 */ /* 0x000fe400078e0a07 */
[----:B------:R-:W-:Y:S01]  /*2080*/  IMAD.IADD R115, R105, 0x1, R13 ;  /* 0x0000000169737824 */ /* 0x000fe200078e020d */
[----:B------:R-:W-:-:S04]  /*2090*/  ISETP.GT.AND P0, PT, R4, RZ, PT ;  /* 0x000000ff0400720c */ /* 0x000fc80003f04270 */
[----:B------:R-:W-:-:S03]  /*20a0*/  ISETP.GT.AND P3, PT, R3, RZ, P0 ;  /* 0x000000ff0300720c */ /* 0x000fc60000764270 */
[----:B------:R-:W-:Y:S10]  /*20b0*/  @!P1 BRA `(.L_x_33) ;  /* 0x0000002c00289947 */ /* 0x000ff40003800000 */
[----:B------:R-:W0:Y:S01]  /*20c0*/  LDC.64 R108, c[0x0][0x5b8] ;  /* 0x00016e00ff6c7b82 */ /* 0x000e220000000a00 */
[----:B------:R-:W-:-:S07]  /*20d0*/  ULDC.64 UR4, c[0x0][0x5c0] ;  /* 0x0001700000047ab9 */ /* 0x000fce0000000a00 */
[----:B------:R-:W1:Y:S08]  /*20e0*/  LDC.64 R110, c[0x0][0x5b0] ;  /* 0x00016c00ff6e7b82 */ /* 0x000e700000000a00 */
[----:B------:R-:W2:Y:S01]  /*20f0*/  LDC.64 R112, c[0x0][0x5a8] ;  /* 0x00016a00ff707b82 */ /* 0x000ea20000000a00 */
[-C--:B0-----:R-:W-:Y:S02]  /*2100*/  IMAD R6, R15, R108.reuse, RZ ;  /* 0x0000006c0f067224 */ /* 0x081fe400078e02ff */
[----:B------:R-:W-:-:S04]  /*2110*/  IMAD.WIDE.U32 R106, R99, R108, R8 ;  /* 0x0000006c636a7225 */ /* 0x000fc800078e0008 */
[----:B------:R-:W-:Y:S02]  /*2120*/  IMAD R105, R99, R109, R6 ;  /* 0x0000006d63697224 */ /* 0x000fe400078e0206 */
[-C--:B-1----:R-:W-:Y:S02]  /*2130*/  IMAD R5, R101, R110.reuse, RZ ;  /* 0x0000006e65057224 */ /* 0x082fe400078e02ff */
[----:B------:R-:W-:Y:S02]  /*2140*/  IMAD.IADD R13, R107, 0x1, R105 ;  /* 0x000000016b0d7824 */ /* 0x000fe400078e0269 */
[----:B------:R-:W-:Y:S02]  /*2150*/  IMAD.MOV.U32 R12, RZ, RZ, R106 ;  /* 0x000000ffff0c7224 */ /* 0x000fe400078e006a */
[C---:B------:R-:W-:Y:S02]  /*2160*/  IMAD R109, R100.reuse, R111, R5 ;  /* 0x0000006f646d7224 */ /* 0x040fe400078e0205 */
[----:B------:R-:W-:-:S04]  /*2170*/  IMAD.WIDE.U32 R6, R100, R110, R12 ;  /* 0x0000006e64067225 */ /* 0x000fc800078e000c */
[----:B------:R-:W-:Y:S01]  /*2180*/  IMAD.IADD R5, R7, 0x1, R109 ;  /* 0x0000000107057824 */ /* 0x000fe200078e026d */
[----:B--2---:R-:W-:-:S04]  /*2190*/  LEA R14, P1, R6, R112, 0x1 ;  /* 0x00000070060e7211 */ /* 0x004fc800078208ff */
[----:B------:R-:W-:-:S05]  /*21a0*/  LEA.HI.X R15, R6, R113, R5, 0x1, P1 ;  /* 0x00000071060f7211 */ /* 0x000fca00008f0c05 */
[----:B------:R0:W2:Y:S01]  /*21b0*/  @P3 LDG.E.LTC128B.U16 R5, desc[UR36][R14.64] ;  /* 0x000000240e053981 */ /* 0x0000a2000c1e1520 */
[----:B------:R-:W-:Y:S01]  /*21c0*/  IMAD.WIDE.U32 R6, R100, R110, R8 ;  /* 0x0000006e64067225 */ /* 0x000fe200078e0008 */
[----:B------:R-:W-:Y:S03]  /*21d0*/  BSSY B1, `(.L_x_34) ;  /* 0x0000013000017945 */ /* 0x000fe60003800000 */
[----:B------:R-:W-:Y:S02]  /*21e0*/  IMAD.IADD R7, R109, 0x1, R7 ;  /* 0x000000016d077824 */ /* 0x000fe400078e0207 */
[----:B------:R-:W-:Y:S01]  /*21f0*/  IMAD.WIDE.U32 R20, R99, R108, R6 ;  /* 0x0000006c63147225 */ /* 0x000fe200078e0006 */
[----:B0-----:R-:W-:-:S03]  /*2200*/  SHF.L.U64.HI R15, R110, 0x3, R111 ;  /* 0x000000036e0f7819 */ /* 0x001fc6000001026f */
[----:B------:R-:W-:Y:S01]  /*2210*/  IMAD.IADD R7, R105, 0x1, R21 ;  /* 0x0000000169077824 */ /* 0x000fe200078e0215 */
[----:B------:R-:W-:Y:S01]  /*2220*/  LEA R6, P4, R20, R112, 0x1 ;  /* 0x0000007014067211 */ /* 0x000fe200078808ff */
[----:B------:R-:W-:-:S03]  /*2230*/  IMAD.SHL.U32 R14, R110, 0x8, RZ ;  /* 0x000000086e0e7824 */ /* 0x000fc600078e00ff */
[----:B------:R-:W-:Y:S01]  /*2240*/  LEA.HI.X R7, R20, R113, R7, 0x1, P4 ;  /* 0x0000007114077211 */ /* 0x000fe200020f0c07 */
[----:B--2---:R-:W-:-:S05]  /*2250*/  HADD2.F32 R10, -RZ, R5.H0_H0 ;  /* 0x20000005ff0a7230 */ /* 0x004fca0000004100 */
[----:B------:R-:W-:Y:S01]  /*2260*/  FMUL R11, R10, R89 ;  /* 0x000000590a0b7220 */ /* 0x000fe20000400000 */
[----:B------:R-:W-:-:S03]  /*2270*/  LEA R10, P1, R104, UR4, 0x1 ;  /* 0x00000004680a7c11 */ /* 0x000fc6000f8208ff */
[----:B------:R-:W-:Y:S01]  /*2280*/  FFMA R24, R24, R88, R11 ;  /* 0x0000005818187223 */ /* 0x000fe2000000000b */
[----:B------:R-:W-:Y:S02]  /*2290*/  LEA.HI.X R11, R104, UR5, R115, 0x1, P1 ;  /* 0x00000005680b7c11 */ /* 0x000fe400088f0c73 */
[----:B------:R-:W-:Y:S02]  /*22a0*/  ISETP.GT.AND P1, PT, R4, 0x1, PT ;  /* 0x000000010400780c */ /* 0x000fe40003f24270 */
[----:B------:R-:W-:Y:S02]  /*22b0*/  F2FP.F16.F32.PACK_AB R24, RZ, R24 ;  /* 0x00000018ff18723e */ /* 0x000fe400000000ff */
[----:B------:R-:W-:-:S03]  /*22c0*/  ISETP.GT.AND P2, PT, R3, RZ, P1 ;  /* 0x000000ff0300720c */ /* 0x000fc60000f44270 */
[----:B------:R0:W-:Y:S10]  /*22d0*/  @P3 STG.E.U16 desc[UR36][R10.64], R24 ;  /* 0x000000180a003986 */ /* 0x0001f4000c101524 */
[----:B------:R-:W-:Y:S05]  /*22e0*/  @!P2 BRA `(.L_x_35) ;  /* 0x000000000004a947 */ /* 0x000fea0003800000 */
[----:B------:R1:W5:Y:S02]  /*22f0*/  LDG.E.LTC128B.U16 R5, desc[UR36][R6.64+0x2] ;  /* 0x0000022406057981 */ /* 0x000364000c1e1520 */
.L_x_35:
[----:B------:R-:W-:Y:S05]  /*2300*/  BSYNC B1 ;  /* 0x0000000000017941 */ /* 0x000fea0003800000 */
.L_x_34:
[----:B-----5:R-:W-:Y:S01]  /*2310*/  HADD2.F32 R12, -RZ, R5.H0_H0 ;  /* 0x20000005ff0c7230 */ /* 0x020fe20000004100 */
[----:B------:R-:W-:Y:S01]  /*2320*/  ISETP.GT.AND P0, PT, R3, 0x8, P0 ;  /* 0x000000080300780c */ /* 0x000fe20000704270 */
[----:B------:R-:W-:Y:S01]  /*2330*/  IMAD.WIDE.U32 R20, R100, R110, R14 ;  /* 0x0000006e64147225 */ /* 0x000fe200078e000e */
[----:B0-----:R-:W-:-:S03]  /*2340*/  PRMT R24, R5, 0x7610, R24 ;  /* 0x0000761005187816 */ /* 0x001fc60000000018 */
[----:B------:R-:W-:Y:S01]  /*2350*/  FMUL R12, R12, R89 ;  /* 0x000000590c0c7220 */ /* 0x000fe20000400000 */
[----:B------:R-:W-:Y:S01]  /*2360*/  IMAD.IADD R109, R109, 0x1, R21 ;  /* 0x000000016d6d7824 */ /* 0x000fe200078e0215 */
[----:B------:R-:W-:Y:S02]  /*2370*/  IADD3 R106, P3, R106, R20, RZ ;  /* 0x000000146a6a7210 */ /* 0x000fe40007f7e0ff */
[----:B------:R-:W-:-:S03]  /*2380*/  FFMA R12, R25, R88, R12 ;  /* 0x00000058190c7223 */ /* 0x000fc6000000000c */
[----:B------:R-:W-:Y:S01]  /*2390*/  IMAD.X R13, R109, 0x1, R13, P3 ;  /* 0x000000016d0d7824 */ /* 0x000fe200018e060d */
[C---:B------:R-:W-:Y:S02]  /*23a0*/  LEA R14, P3, R106.reuse, R112, 0x1 ;  /* 0x000000706a0e7211 */ /* 0x040fe400078608ff */
[----:B------:R-:W-:Y:S02]  /*23b0*/  F2FP.F16.F32.PACK_AB R12, RZ, R12 ;  /* 0x0000000cff0c723e */ /* 0x000fe400000000ff */
[----:B------:R-:W-:Y:S02]  /*23c0*/  LEA.HI.X R15, R106, R113, R13, 0x1, P3 ;  /* 0x000000716a0f7211 */ /* 0x000fe400018f0c0d */
[----:B------:R-:W-:-:S05]  /*23d0*/  PRMT R21, R12, 0x7610, R21 ;  /* 0x000076100c157816 */ /* 0x000fca0000000015 */
[----:B------:R0:W-:Y:S04]  /*23e0*/  @P2 STG.E.U16 desc[UR36][R10.64+0x2], R21 ;  /* 0x000002150a002986 */ /* 0x0001e8000c101524 */
[----:B------:R-:W2:Y:S01]  /*23f0*/  @P0 LDG.E.LTC128B.U16 R24, desc[UR36][R14.64] ;  /* 0x000000240e180981 */ /* 0x000ea2000c1e1520 */
[----:B------:R-:W-:Y:S01]  /*2400*/  IADD3 R20, P2, R8, R20, RZ ;  /* 0x0000001408147210 */ /* 0x000fe20007f5e0ff */
[----:B------:R-:W-:Y:S01]  /*2410*/  BSSY B1, `(.L_x_36) ;  /* 0x0000011000017945 */ /* 0x000fe20003800000 */
[C---:B------:R-:W-:Y:S02]  /*2420*/  SHF.L.U64.HI R13, R90.reuse, 0x1, R91 ;  /* 0x000000015a0d7819 */ /* 0x040fe4000001025b */
[----:B------:R-:W-:Y:S01]  /*2430*/  ISETP.GT.AND P1, PT, R3, 0x8, P1 ;  /* 0x000000080300780c */ /* 0x000fe20000f24270 */
[----:B0-----:R-:W-:Y:S01]  /*2440*/  IMAD.X R21, R9, 0x1, R109, P2 ;  /* 0x0000000109157824 */ /* 0x001fe200010e066d */
[----:B------:R-:W-:Y:S01]  /*2450*/  LEA R12, P2, R90, R10, 0x1 ;  /* 0x0000000a5a0c7211 */ /* 0x000fe200078408ff */
[----:B------:R-:W-:-:S04]  /*2460*/  IMAD.WIDE.U32 R20, R99, R108, R20 ;  /* 0x0000006c63147225 */ /* 0x000fc800078e0014 */
[----:B------:R-:W-:Y:S02]  /*2470*/  IMAD.X R13, R13, 0x1, R11, P2 ;  /* 0x000000010d0d7824 */ /* 0x000fe400010e060b */
[----:B------:R-:W-:Y:S02]  /*2480*/  IMAD.IADD R9, R105, 0x1, R21 ;  /* 0x0000000169097824 */ /* 0x000fe400078e0215 */
[----:B--2---:R-:W-:-:S05]  /*2490*/  HADD2.F32 R8, -RZ, R24.H0_H0 ;  /* 0x20000018ff087230 */ /* 0x004fca0000004100 */
[----:B------:R-:W-:Y:S01]  /*24a0*/  FMUL R5, R8, R89 ;  /* 0x0000005908057220 */ /* 0x000fe20000400000 */
[----:B------:R-:W-:-:S03]  /*24b0*/  LEA R8, P3, R20, R112, 0x1 ;  /* 0x0000007014087211 */ /* 0x000fc600078608ff */
[----:B------:R-:W-:Y:S01]  /*24c0*/  FFMA R5, R26, R88, R5 ;  /* 0x000000581a057223 */ /* 0x000fe20000000005 */
[----:B------:R-:W-:-:S04]  /*24d0*/  LEA.HI.X R9, R20, R113, R9, 0x1, P3 ;  /* 0x0000007114097211 */ /* 0x000fc800018f0c09 */
[----:B------:R-:W-:-:S05]  /*24e0*/  F2FP.F16.F32.PACK_AB R5, RZ, R5 ;  /* 0x00000005ff05723e */ /* 0x000fca00000000ff */
[----:B------:R0:W-:Y:S01]  /*24f0*/  @P0 STG.E.U16 desc[UR36][R12.64], R5 ;  /* 0x000000050c000986 */ /* 0x0001e2000c101524 */
[----:B------:R-:W-:Y:S05]  /*2500*/  @!P1 BRA `(.L_x_37) ;  /* 0x0000000000049947 */ /* 0x000fea0003800000 */
[----:B------:R2:W5:Y:S02]  /*2510*/  LDG.E.LTC128B.U16 R24, desc[UR36][R8.64+0x2] ;  /* 0x0000022408187981 */ /* 0x000564000c1e1520 */
.L_x_37:
[----:B------:R-:W-:Y:S05]  /*2520*/  BSYNC B1 ;  /* 0x0000000000017941 */ /* 0x000fea0003800000 */
.L_x_36:
[----:B-----5:R-:W-:Y:S01]  /*2530*/  HADD2.F32 R14, -RZ, R24.H0_H0 ;  /* 0x20000018ff0e7230 */ /* 0x020fe20000004100 */
[----:B------:R-:W-:Y:S01]  /*2540*/  ISETP.GT.AND P0, PT, R4, 0x8, PT ;  /* 0x000000080400780c */ /* 0x000fe20003f04270 */
[----:B------:R-:W-:Y:S03]  /*2550*/  BSSY B1, `(.L_x_38) ;  /* 0x0000008000017945 */ /* 0x000fe60003800000 */
[----:B------:R-:W-:Y:S01]  /*2560*/  FMUL R14, R14, R89 ;  /* 0x000000590e0e7220 */ /* 0x000fe20000400000 */
[----:B------:R-:W-:-:S03]  /*2570*/  ISETP.GT.AND P2, PT, R3, RZ, P0 ;  /* 0x000000ff0300720c */ /* 0x000fc60000744270 */
[----:B------:R-:W-:-:S05]  /*2580*/  FFMA R14, R27, R88, R14 ;  /* 0x000000581b0e7223 */ /* 0x000fca000000000e */
[----:B------:R-:W-:-:S05]  /*2590*/  F2FP.F16.F32.PACK_AB R14, RZ, R14 ;  /* 0x0000000eff0e723e */ /* 0x000fca00000000ff */
[----:B------:R3:W-:Y:S01]  /*25a0*/  @P1 STG.E.U16 desc[UR36][R12.64+0x2], R14 ;  /* 0x0000020e0c001986 */ /* 0x0007e2000c101524 */
[----:B------:R-:W-:Y:S05]  /*25b0*/  @!P2 BRA `(.L_x_39) ;  /* 0x000000000004a947 */ /* 0x000fea0003800000 */
[----:B------:R4:W5:Y:S02]  /*25c0*/  LDG.E.LTC128B.U16 R24, desc[UR36][R6.64+0x10] ;  /* 0x0000102406187981 */ /* 0x000964000c1e1520 */
.L_x_39:
[----:B------:R-:W-:Y:S05]  /*25d0*/  BSYNC B1 ;  /* 0x0000000000017941 */ /* 0x000fea0003800000 */
.L_x_38:
[----:B---3-5:R-:W-:Y:S01]  /*25e0*/  HADD2.F32 R14, -RZ, R24.H0_H0 ;  /* 0x20000018ff0e7230 */ /* 0x028fe20000004100 */
[----:B------:R-:W-:Y:S01]  /*25f0*/  ISETP.GT.AND P1, PT, R4, 0x9, PT ;  /* 0x000000090400780c */ /* 0x000fe20003f24270 */
[----:B------:R-:W-:Y:S03]  /*2600*/  BSSY B1, `(.L_x_40) ;  /* 0x0000008000017945 */ /* 0x000fe60003800000 */
[----:B0-----:R-:W-:Y:S01]  /*2610*/  FMUL R5, R14, R89 ;  /* 0x000000590e057220 */ /* 0x001fe20000400000 */
[----:B------:R-:W-:-:S03]  /*2620*/  ISETP.GT.AND P3, PT, R3, RZ, P1 ;  /* 0x000000ff0300720c */ /* 0x000fc60000f64270 */
[----:B------:R-:W-:-:S05]  /*2630*/  FFMA R5, R28, R88, R5 ;  /* 0x000000581c057223 */ /* 0x000fca0000000005 */
[----:B------:R-:W-:-:S05]  /*2640*/  F2FP.F16.F32.PACK_AB R5, RZ, R5 ;  /* 0x00000005ff05723e */ /* 0x000fca00000000ff */
[----:B------:R0:W-:Y:S01]  /*2650*/  @P2 STG.E.U16 desc[UR36][R10.64+0x10], R5 ;  /* 0x000010050a002986 */ /* 0x0001e2000c101524 */
[----:B------:R-:W-:Y:S05]  /*2660*/  @!P3 BRA `(.L_x_41) ;  /* 0x000000000004b947 */ /* 0x000fea0003800000 */
[----:B------:R3:W5:Y:S02]  /*2670*/  LDG.E.LTC128B.U16 R24, desc[UR36][R6.64+0x12] ;  /* 0x0000122406187981 */ /* 0x000764000c1e1520 */
.L_x_41:
[----:B------:R-:W-:Y:S05]  /*2680*/  BSYNC B1 ;  /* 0x0000000000017941 */ /* 0x000fea0003800000 */
.L_x_40:
[----:B-----5:R-:W-:Y:S01]  /*2690*/  HADD2.F32 R14, -RZ, R24.H0_H0 ;  /* 0x20000018ff0e7230 */ /* 0x020fe20000004100 */
[----:B------:R-:W-:Y:S01]  /*26a0*/  ISETP.GT.AND P0, PT, R3, 0x8, P0 ;  /* 0x000000080300780c */ /* 0x000fe20000704270 */
[----:B------:R-:W-:Y:S03]  /*26b0*/  BSSY B1, `(.L_x_42) ;  /* 0x0000007000017945 */ /* 0x000fe60003800000 */
[----:B------:R-:W-:-:S04]  /*26c0*/  FMUL R14, R14, R89 ;  /* 0x000000590e0e7220 */ /* 0x000fc80000400000 */
[----:B------:R-:W-:-:S05]  /*26d0*/  FFMA R14, R29, R88, R14 ;  /* 0x000000581d0e7223 */ /* 0x000fca000000000e */
[----:B------:R-:W-:-:S05]  /*26e0*/  F2FP.F16.F32.PACK_AB R14, RZ, R14 ;  /* 0x0000000eff0e723e */ /* 0x000fca00000000ff */
[----:B------:R0:W-:Y:S01]  /*26f0*/  @P3 STG.E.U16 desc[UR36][R10.64+0x12], R14 ;  /* 0x0000120e0a003986 */ /* 0x0001e2000c101524 */
[----:B------:R-:W-:Y:S05]  /*2700*/  @!P0 BRA `(.L_x_43) ;  /* 0x0000000000048947 */ /* 0x000fea0003800000 */
[----:B------:R0:W5:Y:S02]  /*2710*/  LDG.E.LTC128B.U16 R24, desc[UR36][R8.64+0x10] ;  /* 0x0000102408187981 */ /* 0x000164000c1e1520 */
.L_x_43:
[----:B------:R-:W-:Y:S05]  /*2720*/  BSYNC B1 ;  /* 0x0000000000017941 */ /* 0x000fea0003800000 */
.L_x_42:
[----:B0----5:R-:W-:Y:S01]  /*2730*/  HADD2.F32 R14, -RZ, R24.H0_H0 ;  /* 0x20000018ff0e7230 */ /* 0x021fe20000004100 */
        /* <DEDUP_REMOVED lines=8> */
.L_x_45:
[----:B------:R-:W-:Y:S05]  /*27c0*/  BSYNC B1 ;  /* 0x0000000000017941 */ /* 0x000fea0003800000 */
.L_x_44:
        /* <DEDUP_REMOVED lines=10> */
.L_x_47:
[----:B------:R-:W-:Y:S05]  /*2870*/  BSYNC B1 ;  /* 0x0000000000017941 */ /* 0x000fea0003800000 */
.L_x_46:
[----:B0----5:R-:W-:Y:S01]  /*2880*/  HADD2.F32 R14, -RZ, R24.H0_H0 ;  /* 0x20000018ff0e7230 */ /* 0x021fe20000004100 */
        /* <DEDUP_REMOVED lines=9> */
.L_x_49:
[----:B------:R-:W-:Y:S05]  /*2920*/  BSYNC B1 ;  /* 0x0000000000017941 */ /* 0x000fea0003800000 */
.L_x_48:
        /* <DEDUP_REMOVED lines=9> */
.L_x_51:
[----:B------:R-:W-:Y:S05]  /*29c0*/  BSYNC B1 ;  /* 0x0000000000017941 */ /* 0x000fea0003800000 */
.L_x_50:
        /* <DEDUP_REMOVED lines=9> */
.L_x_53:
[----:B------:R-:W-:Y:S05]  /*2a60*/  BSYNC B1 ;  /* 0x0000000000017941 */ /* 0x000fea0003800000 */
.L_x_52:
        /* <DEDUP_REMOVED lines=10> */
.L_x_55:
[----:B------:R-:W-:Y:S05]  /*2b10*/  BSYNC B1 ;  /* 0x0000000000017941 */ /* 0x000fea0003800000 */
.L_x_54:
        /* <DEDUP_REMOVED lines=10> */
.L_x_57:
[----:B------:R-:W-:Y:S05]  /*2bc0*/  BSYNC B1 ;  /* 0x0000000000017941 */ /* 0x000fea0003800000 */
.L_x_56:
        /* <DEDUP_REMOVED lines=9> */
.L_x_59:
[----:B------:R-:W-:Y:S05]  /*2c60*/  BSYNC B1 ;  /* 0x0000000000017941 */ /* 0x000fea0003800000 */
.L_x_58:
        /* <DEDUP_REMOVED lines=9> */
.L_x_61:
[----:B------:R-:W-:Y:S05]  /*2d00*/  BSYNC B1 ;  /* 0x0000000000017941 */ /* 0x000fea0003800000 */
.L_x_60:
        /* <DEDUP_REMOVED lines=10> */
.L_x_63:
[----:B------:R-:W-:Y:S05]  /*2db0*/  BSYNC B1 ;  /* 0x0000000000017941 */ /* 0x000fea0003800000 */
.L_x_62:
        /* <DEDUP_REMOVED lines=10> */
.L_x_65:
[----:B------:R-:W-:Y:S05]  /*2e60*/  BSYNC B1 ;  /* 0x0000000000017941 */ /* 0x000fea0003800000 */
.L_x_64:
        /* <DEDUP_REMOVED lines=9> */
.L_x_67:
[----:B------:R-:W-:Y:S05]  /*2f00*/  BSYNC B1 ;  /* 0x0000000000017941 */ /* 0x000fea0003800000 */
.L_x_66:
        /* <DEDUP_REMOVED lines=9> */
.L_x_69:
[----:B------:R-:W-:Y:S05]  /*2fa0*/  BSYNC B1 ;  /* 0x0000000000017941 */ /* 0x000fea0003800000 */
.L_x_68:
        /* <DEDUP_REMOVED lines=10> */
.L_x_71:
[----:B------:R-:W-:Y:S05]  /*3050*/  BSYNC B1 ;  /* 0x0000000000017941 */ /* 0x000fea0003800000 */
.L_x_70:
        /* <DEDUP_REMOVED lines=10> */
.L_x_73:
[----:B------:R-:W-:Y:S05]  /*3100*/  BSYNC B1 ;  /* 0x0000000000017941 */ /* 0x000fea0003800000 */
.L_x_72:
        /* <DEDUP_REMOVED lines=9> */
.L_x_75:
[----:B------:R-:W-:Y:S05]  /*31a0*/  BSYNC B1 ;  /* 0x0000000000017941 */ /* 0x000fea0003800000 */
.L_x_74:
        /* <DEDUP_REMOVED lines=9> */
.L_x_77:
[----:B------:R-:W-:Y:S05]  /*3240*/  BSYNC B1 ;  /* 0x0000000000017941 */ /* 0x000fea0003800000 */
.L_x_76:
        /* <DEDUP_REMOVED lines=10> */
.L_x_79:
[----:B------:R-:W-:Y:S05]  /*32f0*/  BSYNC B1 ;  /* 0x0000000000017941 */ /* 0x000fea0003800000 */
.L_x_78:
        /* <DEDUP_REMOVED lines=10> */
.L_x_81:
[----:B------:R-:W-:Y:S05]  /*33a0*/  BSYNC B1 ;  /* 0x0000000000017941 */ /* 0x000fea0003800000 */
.L_x_80:
        /* <DEDUP_REMOVED lines=9> */
.L_x_83:
[----:B------:R-:W-:Y:S05]  /*3440*/  BSYNC B1 ;  /* 0x0000000000017941 */ /* 0x000fea0003800000 */
.L_x_82:
        /* <DEDUP_REMOVED lines=9> */
.L_x_85:
[----:B------:R-:W-:Y:S05]  /*34e0*/  BSYNC B1 ;  /* 0x0000000000017941 */ /* 0x000fea0003800000 */
.L_x_84:
        /* <DEDUP_REMOVED lines=10> */
.L_x_87:
[----:B------:R-:W-:Y:S05]  /*3590*/  BSYNC B1 ;  /* 0x0000000000017941 */ /* 0x000fea0003800000 */
.L_x_86:
        /* <DEDUP_REMOVED lines=10> */
.L_x_89:
[----:B------:R-:W-:Y:S05]  /*3640*/  BSYNC B1 ;  /* 0x0000000000017941 */ /* 0x000fea0003800000 */
.L_x_88:
        /* <DEDUP_REMOVED lines=9> */
.L_x_91:
[----:B------:R-:W-:Y:S05]  /*36e0*/  BSYNC B1 ;  /* 0x0000000000017941 */ /* 0x000fea0003800000 */
.L_x_90:
        /* <DEDUP_REMOVED lines=9> */
.L_x_93:
[----:B------:R-:W-:Y:S05]  /*3780*/  BSYNC B1 ;  /* 0x0000000000017941 */ /* 0x000fea0003800000 */
.L_x_92:
        /* <DEDUP_REMOVED lines=10> */
.L_x_95:
[----:B------:R-:W-:Y:S05]  /*3830*/  BSYNC B1 ;  /* 0x0000000000017941 */ /* 0x000fea0003800000 */
.L_x_94:
        /* <DEDUP_REMOVED lines=10> */
.L_x_97:
[----:B------:R-:W-:Y:S05]  /*38e0*/  BSYNC B1 ;  /* 0x0000000000017941 */ /* 0x000fea0003800000 */
.L_x_96:
        /* <DEDUP_REMOVED lines=9> */
.L_x_99:
[----:B------:R-:W-:Y:S05]  /*3980*/  BSYNC B1 ;  /* 0x0000000000017941 */ /* 0x000fea0003800000 */
.L_x_98:
        /* <DEDUP_REMOVED lines=9> */
.L_x_101:
[----:B------:R-:W-:Y:S05]  /*3a20*/  BSYNC B1 ;  /* 0x0000000000017941 */ /* 0x000fea0003800000 */
.L_x_100:
        /* <DEDUP_REMOVED lines=10> */
.L_x_103:
[----:B------:R-:W-:Y:S05]  /*3ad0*/  BSYNC B1 ;  /* 0x0000000000017941 */ /* 0x000fea0003800000 */
.L_x_102:
        /* <DEDUP_REMOVED lines=10> */
.L_x_105:
[----:B------:R-:W-:Y:S05]  /*3b80*/  BSYNC B1 ;  /* 0x0000000000017941 */ /* 0x000fea0003800000 */
.L_x_104:
        /* <DEDUP_REMOVED lines=9> */
.L_x_107:
[----:B------:R-:W-:Y:S05]  /*3c20*/  BSYNC B1 ;  /* 0x0000000000017941 */ /* 0x000fea0003800000 */
.L_x_106:
        /* <DEDUP_REMOVED lines=9> */
.L_x_109:
[----:B------:R-:W-:Y:S05]  /*3cc0*/  BSYNC B1 ;  /* 0x0000000000017941 */ /* 0x000fea0003800000 */
.L_x_108:
        /* <DEDUP_REMOVED lines=10> */
.L_x_111:
[----:B------:R-:W-:Y:S05]  /*3d70*/  BSYNC B1 ;  /* 0x0000000000017941 */ /* 0x000fea0003800000 */
.L_x_110:
        /* <DEDUP_REMOVED lines=10> */
.L_x_113:
[----:B------:R-:W-:Y:S05]  /*3e20*/  BSYNC B1 ;  /* 0x0000000000017941 */ /* 0x000fea0003800000 */
.L_x_112:
        /* <DEDUP_REMOVED lines=9> */
.L_x_115:
[----:B------:R-:W-:Y:S05]  /*3ec0*/  BSYNC B1 ;  /* 0x0000000000017941 */ /* 0x000fea0003800000 */
.L_x_114:
        /* <DEDUP_REMOVED lines=9> */
.L_x_117:
[----:B------:R-:W-:Y:S05]  /*3f60*/  BSYNC B1 ;  /* 0x0000000000017941 */ /* 0x000fea0003800000 */
.L_x_116:
        /* <DEDUP_REMOVED lines=10> */
.L_x_119:
[----:B------:R-:W-:Y:S05]  /*4010*/  BSYNC B1 ;  /* 0x0000000000017941 */ /* 0x000fea0003800000 */
.L_x_118:
        /* <DEDUP_REMOVED lines=10> */
.L_x_121:
[----:B------:R-:W-:Y:S05]  /*40c0*/  BSYNC B1 ;  /* 0x0000000000017941 */ /* 0x000fea0003800000 */
.L_x_120:
        /* <DEDUP_REMOVED lines=9> */
.L_x_123:
[----:B------:R-:W-:Y:S05]  /*4160*/  BSYNC B1 ;  /* 0x0000000000017941 */ /* 0x000fea0003800000 */
.L_x_122:
        /* <DEDUP_REMOVED lines=9> */
.L_x_125:
[----:B------:R-:W-:Y:S05]  /*4200*/  BSYNC B1 ;  /* 0x0000000000017941 */ /* 0x000fea0003800000 */
.L_x_124:
        /* <DEDUP_REMOVED lines=10> */
.L_x_127:
[----:B------:R-:W-:Y:S05]  /*42b0*/  BSYNC B1 ;  /* 0x0000000000017941 */ /* 0x000fea0003800000 */
.L_x_126:
        /* <DEDUP_REMOVED lines=10> */
.L_x_129:
[----:B------:R-:W-:Y:S05]  /*4360*/  BSYNC B1 ;  /* 0x0000000000017941 */ /* 0x000fea0003800000 */
.L_x_128:
        /* <DEDUP_REMOVED lines=9> */
.L_x_131:
[----:B------:R-:W-:Y:S05]  /*4400*/  BSYNC B1 ;  /* 0x0000000000017941 */ /* 0x000fea0003800000 */
.L_x_130:
        /* <DEDUP_REMOVED lines=9> */
.L_x_133:
[----:B------:R-:W-:Y:S05]  /*44a0*/  BSYNC B1 ;  /* 0x0000000000017941 */ /* 0x000fea0003800000 */
.L_x_132:
        /* <DEDUP_REMOVED lines=10> */
.L_x_135:
[----:B------:R-:W-:Y:S05]  /*4550*/  BSYNC B1 ;  /* 0x0000000000017941 */ /* 0x000fea0003800000 */
.L_x_134:
        /* <DEDUP_REMOVED lines=10> */
.L_x_137:
[----:B------:R-:W-:Y:S05]  /*4600*/  BSYNC B1 ;  /* 0x0000000000017941 */ /* 0x000fea0003800000 */
.L_x_136:
        /* <DEDUP_REMOVED lines=9> */
.L_x_139:
[----:B------:R-:W-:Y:S05]  /*46a0*/  BSYNC B1 ;  /* 0x0000000000017941 */ /* 0x000fea0003800000 */
.L_x_138:
        /* <DEDUP_REMOVED lines=9> */
.L_x_141:
[----:B------:R-:W-:Y:S05]  /*4740*/  BSYNC B1 ;  /* 0x0000000000017941 */ /* 0x000fea0003800000 */
.L_x_140:
        /* <DEDUP_REMOVED lines=10> */
.L_x_143:
[----:B------:R-:W-:Y:S05]  /*47f0*/  BSYNC B1 ;  /* 0x0000000000017941 */ /* 0x000fea0003800000 */
.L_x_142:
        /* <DEDUP_REMOVED lines=10> */
.L_x_145:
[----:B------:R-:W-:Y:S05]  /*48a0*/  BSYNC B1 ;  /* 0x0000000000017941 */ /* 0x000fea0003800000 */
.L_x_144:
        /* <DEDUP_REMOVED lines=9> */
.L_x_147:
[----:B------:R-:W-:Y:S05]  /*4940*/  BSYNC B1 ;  /* 0x0000000000017941 */ /* 0x000fea0003800000 */
.L_x_146:
        /* <DEDUP_REMOVED lines=9> */
.L_x_149:
[----:B------:R-:W-:Y:S05]  /*49e0*/  BSYNC B1 ;  /* 0x0000000000017941 */ /* 0x000fea0003800000 */
.L_x_148:
        /* <DEDUP_REMOVED lines=10> */
.L_x_151:
[----:B------:R-:W-:Y:S05]  /*4a90*/  BSYNC B1 ;  /* 0x0000000000017941 */ /* 0x000fea0003800000 */
.L_x_150:
[----:B0----5:R-:W-:Y:S01]  /*4aa0*/  HADD2.F32 R14, -RZ, R24.H0_H0 ;  /* 0x20000018ff0e7230 */ /* 0x021fe20000004100 */
[----:B------:R-:W-:Y:S01]  /*4ab0*/  ISETP.GT.AND P1, PT, R4, 0x79, PT ;  /* 0x000000790400780c */ /* 0x000fe20003f24270 */
[----:B------:R-:W-:Y:S01]  /*4ac0*/  @P2 IMAD.MOV.U32 R4, RZ, RZ, R10 ;  /* 0x000000ffff042224 */ /* 0x000fe200078e000a */
[----:B------:R-:W-:Y:S02]  /*4ad0*/  BSSY B1, `(.L_x_152) ;  /* 0x000000a000017945 */ /* 0x000fe40003800000 */
[----:B------:R-:W-:Y:S01]  /*4ae0*/  FMUL R5, R14, R89 ;  /* 0x000000590e057220 */ /* 0x000fe20000400000 */
[----:B------:R-:W-:-:S03]  /*4af0*/  ISETP.GT.AND P3, PT, R3, RZ, P1 ;  /* 0x000000ff0300720c */ /* 0x000fc60000f64270 */
[----:B------:R-:W-:-:S05]  /*4b00*/  FFMA R5, R84, R88, R5 ;  /* 0x0000005854057223 */ /* 0x000fca0000000005 */
[----:B------:R-:W-:-:S04]  /*4b10*/  F2FP.F16.F32.PACK_AB R5, RZ, R5 ;  /* 0x00000005ff05723e */ /* 0x000fc800000000ff */
[----:B------:R-:W-:Y:S01]  /*4b20*/  PRMT R14, R5, 0x7610, R14 ;  /* 0x00007610050e7816 */ /* 0x000fe2000000000e */
[----:B------:R-:W-:-:S05]  /*4b30*/  @P2 IMAD.MOV.U32 R5, RZ, RZ, R11 ;  /* 0x000000ffff052224 */ /* 0x000fca00078e000b */
[----:B------:R0:W-:Y:S01]  /*4b40*/  @P2 STG.E.U16 desc[UR36][R4.64+0xf0], R14 ;  /* 0x0000f00e04002986 */ /* 0x0001e2000c101524 */
[----:B------:R-:W-:Y:S05]  /*4b50*/  @!P3 BRA `(.L_x_153) ;  /* 0x000000000004b947 */ /* 0x000fea0003800000 */
[----:B------:R0:W5:Y:S02]  /*4b60*/  LDG.E.LTC128B.U16 R24, desc[UR36][R6.64+0xf2] ;  /* 0x0000f22406187981 */ /* 0x000164000c1e1520 */
.L_x_153:
[----:B------:R-:W-:Y:S05]  /*4b70*/  BSYNC B1 ;  /* 0x0000000000017941 */ /* 0x000fea0003800000 */
.L_x_152:
        /* <DEDUP_REMOVED lines=9> */
.L_x_155:
[----:B------:R-:W-:Y:S05]  /*4c10*/  BSYNC B1 ;  /* 0x0000000000017941 */ /* 0x000fea0003800000 */
.L_x_154:
[----:B0----5:R-:W-:Y:S01]  /*4c20*/  HADD2.F32 R4, -RZ, R24.H0_H0 ;  /* 0x20000018ff047230 */ /* 0x021fe20000004100 */
[----:B------:R-:W-:Y:S01]  /*4c30*/  ISETP.GT.AND P1, PT, R3, 0x8, P1 ;  /* 0x000000080300780c */ /* 0x000fe20000f24270 */
[----:B------:R-:W-:Y:S03]  /*4c40*/  BSSY B1, `(.L_x_156) ;  /* 0x000000a000017945 */ /* 0x000fe60003800000 */
[----:B------:R-:W-:Y:S01]  /*4c50*/  FMUL R5, R4, R89 ;  /* 0x0000005904057220 */ /* 0x000fe20000400000 */
[----:B------:R-:W-:-:S03]  /*4c60*/  @P0 IMAD.MOV.U32 R4, RZ, RZ, R12 ;  /* 0x000000ffff040224 */ /* 0x000fc600078e000c */
[----:B------:R-:W-:-:S05]  /*4c70*/  FFMA R5, R86, R88, R5 ;  /* 0x0000005856057223 */ /* 0x000fca0000000005 */
[----:B------:R-:W-:-:S04]  /*4c80*/  F2FP.F16.F32.PACK_AB R5, RZ, R5 ;  /* 0x00000005ff05723e */ /* 0x000fc800000000ff */
[----:B-1-34-:R-:W-:Y:S01]  /*4c90*/  PRMT R6, R5, 0x7610, R6 ;  /* 0x0000761005067816 */ /* 0x01afe20000000006 */
[----:B------:R-:W-:-:S05]  /*4ca0*/  @P0 IMAD.MOV.U32 R5, RZ, RZ, R13 ;  /* 0x000000ffff050224 */ /* 0x000fca00078e000d */
[----:B------:R0:W-:Y:S01]  /*4cb0*/  @P0 STG.E.U16 desc[UR36][R4.64+0xf0], R6 ;  /* 0x0000f00604000986 */ /* 0x0001e2000c101524 */
[----:B------:R-:W-:Y:S05]  /*4cc0*/  @!P1 BRA `(.L_x_157) ;  /* 0x0000000000049947 */ /* 0x000fea0003800000 */
[----:B------:R1:W5:Y:S02]  /*4cd0*/  LDG.E.LTC128B.U16 R24, desc[UR36][R8.64+0xf2] ;  /* 0x0000f22408187981 */ /* 0x000364000c1e1520 */
.L_x_157:
[----:B------:R-:W-:Y:S05]  /*4ce0*/  BSYNC B1 ;  /* 0x0000000000017941 */ /* 0x000fea0003800000 */
.L_x_156:
[----:B------:R-:W-:Y:S05]  /*4cf0*/  @!P1 BRA `(.L_x_158) ;  /* 0x0000001000d09947 */ /* 0x000fea0003800000 */
[----:B-----5:R-:W-:-:S05]  /*4d00*/  HADD2.F32 R24, -RZ, R24.H0_H0 ;  /* 0x20000018ff187230 */ /* 0x020fca0000004100 */
[----:B------:R-:W-:-:S04]  /*4d10*/  FMUL R24, R24, R89 ;  /* 0x0000005918187220 */ /* 0x000fc80000400000 */
[----:B------:R-:W-:-:S05]  /*4d20*/  FFMA R24, R87, R88, R24 ;  /* 0x0000005857187223 */ /* 0x000fca0000000018 */
[----:B------:R-:W-:-:S05]  /*4d30*/  F2FP.F16.F32.PACK_AB R24, RZ, R24 ;  /* 0x00000018ff18723e */ /* 0x000fca00000000ff */
[----:B------:R3:W-:Y:S01]  /*4d40*/  STG.E.U16 desc[UR36][R12.64+0xf2], R24 ;  /* 0x0000f2180c007986 */ /* 0x0007e2000c101524 */
[----:B------:R-:W-:Y:S05]  /*4d50*/  BRA `(.L_x_158) ;  /* 0x0000001000b87947 */ /* 0x000fea0003800000 */
.L_x_33:
[----:B------:R-:W-:Y:S01]  /*4d60*/  ISETP.GT.AND P2, PT, R4, 0x1, PT ;  /* 0x000000010400780c */ /* 0x000fe20003f44270 */
[----:B------:R-:W-:Y:S01]  /*4d70*/  ULDC.64 UR4, c[0x0][0x5c0] ;  /* 0x0001700000047ab9 */ /* 0x000fe20000000a00 */
[-C--:B------:R-:W-:Y:S01]  /*4d80*/  FMUL R24, R24, R88.reuse ;  /* 0x0000005818187220 */ /* 0x080fe20000400000 */
[-C--:B------:R-:W-:Y:S01]  /*4d90*/  FMUL R25, R25, R88.reuse ;  /* 0x0000005819197220 */ /* 0x080fe20000400000 */
[----:B------:R-:W-:Y:S01]  /*4da0*/  ISETP.GT.AND P1, PT, R3, RZ, P2 ;  /* 0x000000ff0300720c */ /* 0x000fe20001724270 */
[-C--:B------:R-:W-:Y:S01]  /*4db0*/  FMUL R26, R26, R88.reuse ;  /* 0x000000581a1a7220 */ /* 0x080fe20000400000 */
[----:B------:R-:W-:Y:S01]  /*4dc0*/  LEA R6, P4, R104, UR4, 0x1 ;  /* 0x0000000468067c11 */ /* 0x000fe2000f8808ff */
[----:B------:R-:W-:Y:S01]  /*4dd0*/  FMUL R27, R27, R88 ;  /* 0x000000581b1b7220 */ /* 0x000fe20000400000 */
[----:B------:R-:W-:Y:S01]  /*4de0*/  F2FP.F16.F32.PACK_AB R24, RZ, R24 ;  /* 0x00000018ff18723e */ /* 0x000fe200000000ff */
[-C--:B------:R-:W-:Y:S01]  /*4df0*/  FMUL R28, R28, R88.reuse ;  /* 0x000000581c1c7220 */ /* 0x080fe20000400000 */
[----:B------:R-:W-:Y:S01]  /*4e00*/  LEA.HI.X R7, R104, UR5, R115, 0x1, P4 ;  /* 0x0000000568077c11 */ /* 0x000fe2000a0f0c73 */
[-C--:B------:R-:W-:Y:S01]  /*4e10*/  FMUL R29, R29, R88.reuse ;  /* 0x000000581d1d7220 */ /* 0x080fe20000400000 */
[----:B------:R-:W-:Y:S01]  /*4e20*/  F2FP.F16.F32.PACK_AB R25, RZ, R25 ;  /* 0x00000019ff19723e */ /* 0x000fe200000000ff */
[-C--:B------:R-:W-:Y:S01]  /*4e30*/  FMUL R30, R30, R88.reuse ;  /* 0x000000581e1e7220 */ /* 0x080fe20000400000 */
[----:B------:R-:W-:Y:S01]  /*4e40*/  ISETP.GT.AND P2, PT, R3, 0x8, P2 ;  /* 0x000000080300780c */ /* 0x000fe20001744270 */
[----:B------:R-:W-:Y:S01]  /*4e50*/  @P3 STG.E.U16 desc[UR36][R6.64], R24 ;  /* 0x0000001806003986 */ /* 0x000fe2000c101524 */
[C---:B------:R-:W-:Y:S01]  /*4e60*/  SHF.L.U64.HI R5, R90.reuse, 0x1, R91 ;  /* 0x000000015a057819 */ /* 0x040fe2000001025b */
[----:B------:R-:W-:Y:S01]  /*4e70*/  FMUL R31, R31, R88 ;  /* 0x000000581f1f7220 */ /* 0x000fe20000400000 */
[----:B------:R-:W-:Y:S01]  /*4e80*/  LEA R8, P3, R90, R6, 0x1 ;  /* 0x000000065a087211 */ /* 0x000fe200078608ff */
[----:B------:R-:W-:Y:S01]  /*4e90*/  @P1 STG.E.U16 desc[UR36][R6.64+0x2], R25 ;  /* 0x0000021906001986 */ /* 0x000fe2000c101524 */
[----:B------:R-:W-:Y:S01]  /*4ea0*/  ISETP.GT.AND P1, PT, R3, 0x8, P0 ;  /* 0x000000080300780c */ /* 0x000fe20000724270 */
[----:B------:R-:W-:Y:S01]  /*4eb0*/  FMUL R32, R32, R88 ;  /* 0x0000005820207220 */ /* 0x000fe20000400000 */
[----:B------:R-:W-:Y:S01]  /*4ec0*/  F2FP.F16.F32.PACK_AB R26, RZ, R26 ;  /* 0x0000001aff1a723e */ /* 0x000fe200000000ff */
[----:B------:R-:W-:Y:S01]  /*4ed0*/  IMAD.X R9, R5, 0x1, R7, P3 ;  /* 0x0000000105097824 */ /* 0x000fe200018e0607 */
[----:B------:R-:W-:Y:S01]  /*4ee0*/  F2FP.F16.F32.PACK_AB R27, RZ, R27 ;  /* 0x0000001bff1b723e */ /* 0x000fe200000000ff */
[-C--:B------:R-:W-:Y:S01]  /*4ef0*/  FMUL R33, R33, R88.reuse ;  /* 0x0000005821217220 */ /* 0x080fe20000400000 */
[----:B------:R-:W-:Y:S01]  /*4f00*/  ISETP.GT.AND P0, PT, R4, 0x8, PT ;  /* 0x000000080400780c */ /* 0x000fe20003f04270 */
[----:B------:R-:W-:Y:S01]  /*4f10*/  FMUL R34, R34, R88 ;  /* 0x0000005822227220 */ /* 0x000fe20000400000 */
[----:B------:R-:W-:Y:S01]  /*4f20*/  F2FP.F16.F32.PACK_AB R28, RZ, R28 ;  /* 0x0000001cff1c723e */ /* 0x000fe200000000ff */
[-C--:B------:R-:W-:Y:S01]  /*4f30*/  FMUL R35, R35, R88.reuse ;  /* 0x0000005823237220 */ /* 0x080fe20000400000 */
[C---:B------:R-:W-:Y:S01]  /*4f40*/  ISETP.GT.AND P4, PT, R3.reuse, RZ, P0 ;  /* 0x000000ff0300720c */ /* 0x040fe20000784270 */
[-C--:B------:R-:W-:Y:S01]  /*4f50*/  FMUL R36, R36, R88.reuse ;  /* 0x0000005824247220 */ /* 0x080fe20000400000 */
[----:B------:R-:W-:Y:S01]  /*4f60*/  F2FP.F16.F32.PACK_AB R29, RZ, R29 ;  /* 0x0000001dff1d723e */ /* 0x000fe200000000ff */
[----:B------:R-:W-:Y:S01]  /*4f70*/  @P1 STG.E.U16 desc[UR36][R8.64], R26 ;  /* 0x0000001a08001986 */ /* 0x000fe2000c101524 */
[----:B------:R-:W-:Y:S01]  /*4f80*/  ISETP.GT.AND P1, PT, R3, 0x8, P0 ;  /* 0x000000080300780c */ /* 0x000fe20000724270 */
[----:B------:R-:W-:Y:S01]  /*4f90*/  FMUL R37, R37, R88 ;  /* 0x0000005825257220 */ /* 0x000fe20000400000 */
[----:B------:R-:W-:Y:S01]  /*4fa0*/  F2FP.F16.F32.PACK_AB R30, RZ, R30 ;  /* 0x0000001eff1e723e */ /* 0x000fe200000000ff */
[----:B------:R-:W-:Y:S01]  /*4fb0*/  @P2 STG.E.U16 desc[UR36][R8.64+0x2], R27 ;  /* 0x0000021b08002986 */ /* 0x000fe2000c101524 */
[----:B------:R-:W-:Y:S01]  /*4fc0*/  ISETP.GT.AND P2, PT, R4, 0x9, PT ;  /* 0x000000090400780c */ /* 0x000fe20003f44270 */
[-C--:B------:R-:W-:Y:S01]  /*4fd0*/  FMUL R38, R38, R88.reuse ;  /* 0x0000005826267220 */ /* 0x080fe20000400000 */
[----:B------:R-:W-:Y:S01]  /*4fe0*/  F2FP.F16.F32.PACK_AB R31, RZ, R31 ;  /* 0x0000001fff1f723e */ /* 0x000fe200000000ff */
[-C--:B------:R-:W-:Y:S01]  /*4ff0*/  FMUL R39, R39, R88.reuse ;  /* 0x0000005827277220 */ /* 0x080fe20000400000 */
[C---:B------:R-:W-:Y:S01]  /*5000*/  ISETP.GT.AND P3, PT, R3.reuse, RZ, P2 ;  /* 0x000000ff0300720c */ /* 0x040fe20001764270 */
[----:B------:R-:W-:Y:S01]  /*5010*/  @P4 STG.E.U16 desc[UR36][R6.64+0x10], R28 ;  /* 0x0000101c06004986 */ /* 0x000fe2000c101524 */
[----:B------:R-:W-:Y:S01]  /*5020*/  ISETP.GT.AND P2, PT, R3, 0x8, P2 ;  /* 0x000000080300780c */ /* 0x000fe20001744270 */
[-C--:B------:R-:W-:Y:S01]  /*5030*/  FMUL R40, R40, R88.reuse ;  /* 0x0000005828287220 */ /* 0x080fe20000400000 */
[----:B------:R-:W-:Y:S01]  /*5040*/  ISETP.GT.AND P0, PT, R4, 0x10, PT ;  /* 0x000000100400780c */ /* 0x000fe20003f04270 */
[----:B------:R-:W-:Y:S01]  /*5050*/  FMUL R41, R41, R88 ;  /* 0x0000005829297220 */ /* 0x000fe20000400000 */
[----:B------:R-:W-:Y:S01]  /*5060*/  F2FP.F16.F32.PACK_AB R32, RZ, R32 ;  /* 0x00000020ff20723e */ /* 0x000fe200000000ff */
[-C--:B------:R-:W-:Y:S01]  /*5070*/  FMUL R42, R42, R88.reuse ;  /* 0x000000582a2a7220 */ /* 0x080fe20000400000 */
[----:B------:R-:W-:Y:S01]  /*5080*/  ISETP.GT.AND P4, PT, R3, RZ, P0 ;  /* 0x000000ff0300720c */ /* 0x000fe20000784270 */
[-C--:B------:R-:W-:Y:S01]  /*5090*/  FMUL R43, R43, R88.reuse ;  /* 0x000000582b2b7220 */ /* 0x080fe20000400000 */
[----:B------:R-:W-:Y:S01]  /*50a0*/  F2FP.F16.F32.PACK_AB R33, RZ, R33 ;  /* 0x00000021ff21723e */ /* 0x000fe200000000ff */
[----:B------:R-:W-:Y:S01]  /*50b0*/  FMUL R44, R44, R88 ;  /* 0x000000582c2c7220 */ /* 0x000fe20000400000 */
[----:B------:R-:W-:Y:S01]  /*50c0*/  F2FP.F16.F32.PACK_AB R34, RZ, R34 ;  /* 0x00000022ff22723e */ /* 0x000fe200000000ff */
[----:B------:R-:W-:Y:S01]  /*50d0*/  @P3 STG.E.U16 desc[UR36][R6.64+0x12], R29 ;  /* 0x0000121d06003986 */ /* 0x000fe2000c101524 */
[----:B------:R-:W-:Y:S01]  /*50e0*/  ISETP.GT.AND P3, PT, R4, 0x11, PT ;  /* 0x000000110400780c */ /* 0x000fe20003f64270 */
[-C--:B------:R-:W-:Y:S01]  /*50f0*/  FMUL R45, R45, R88.reuse ;  /* 0x000000582d2d7220 */ /* 0x080fe20000400000 */
[----:B------:R-:W-:Y:S01]  /*5100*/  F2FP.F16.F32.PACK_AB R35, RZ, R35 ;  /* 0x00000023ff23723e */ /* 0x000fe200000000ff */
[----:B------:R-:W-:Y:S01]  /*5110*/  @P1 STG.E.U16 desc[UR36][R8.64+0x10], R30 ;  /* 0x0000101e08001986 */ /* 0x000fe2000c101524 */
[C---:B------:R-:W-:Y:S01]  /*5120*/  ISETP.GT.AND P1, PT, R3.reuse, 0x8, P0 ;  /* 0x000000080300780c */ /* 0x040fe20000724270 */
[-C--:B------:R-:W-:Y:S01]  /*5130*/  FMUL R46, R46, R88.reuse ;  /* 0x000000582e2e7220 */ /* 0x080fe20000400000 */
[----:B------:R-:W-:Y:S01]  /*5140*/  ISETP.GT.AND P0, PT, R4, 0x18, PT ;  /* 0x000000180400780c */ /* 0x000fe20003f04270 */
[----:B------:R-:W-:Y:S01]  /*5150*/  @P2 STG.E.U16 desc[UR36][R8.64+0x12], R31 ;  /* 0x0000121f08002986 */ /* 0x000fe2000c101524 */
[----:B------:R-:W-:Y:S01]  /*5160*/  ISETP.GT.AND P2, PT, R3, RZ, P3 ;  /* 0x000000ff0300720c */ /* 0x000fe20001f44270 */
[-C--:B------:R-:W-:Y:S01]  /*5170*/  FMUL R47, R47, R88.reuse ;  /* 0x000000582f2f7220 */ /* 0x080fe20000400000 */
[C---:B------:R-:W-:Y:S01]  /*5180*/  ISETP.GT.AND P3, PT, R3.reuse, 0x8, P3 ;  /* 0x000000080300780c */ /* 0x040fe20001f64270 */
[----:B------:R-:W-:Y:S01]  /*5190*/  @P4 STG.E.U16 desc[UR36][R6.64+0x20], R32 ;  /* 0x0000202006004986 */ /* 0x000fe2000c101524 */
[----:B------:R-:W-:Y:S01]  /*51a0*/  ISETP.GT.AND P4, PT, R3, RZ, P0 ;  /* 0x000000ff0300720c */ /* 0x000fe20000784270 */
[----:B------:R-:W-:Y:S01]  /*51b0*/  FMUL R48, R48, R88 ;  /* 0x0000005830307220 */ /* 0x000fe20000400000 */
[----:B------:R-:W-:Y:S01]  /*51c0*/  F2FP.F16.F32.PACK_AB R36, RZ, R36 ;  /* 0x00000024ff24723e */ /* 0x000fe200000000ff */
[-C--:B------:R-:W-:Y:S01]  /*51d0*/  FMUL R49, R49, R88.reuse ;  /* 0x0000005831317220 */ /* 0x080fe20000400000 */
[----:B------:R-:W-:Y:S01]  /*51e0*/  F2FP.F16.F32.PACK_AB R37, RZ, R37 ;  /* 0x00000025ff25723e */ /* 0x000fe200000000ff */
[----:B------:R-:W-:Y:S01]  /*51f0*/  FMUL R50, R50, R88 ;  /* 0x0000005832327220 */ /* 0x000fe20000400000 */
[----:B------:R-:W-:Y:S01]  /*5200*/  F2FP.F16.F32.PACK_AB R38, RZ, R38 ;  /* 0x00000026ff26723e */ /* 0x000fe200000000ff */
[----:B------:R-:W-:Y:S01]  /*5210*/  FMUL R51, R51, R88 ;  /* 0x0000005833337220 */ /* 0x000fe20000400000 */
[----:B------:R-:W-:Y:S01]  /*5220*/  F2FP.F16.F32.PACK_AB R39, RZ, R39 ;  /* 0x00000027ff27723e */ /* 0x000fe200000000ff */
[----:B------:R-:W-:Y:S01]  /*5230*/  @P2 STG.E.U16 desc[UR36][R6.64+0x22], R33 ;  /* 0x0000222106002986 */ /* 0x000fe2000c101524 */
[----:B------:R-:W-:Y:S01]  /*5240*/  F2FP.F16.F32.PACK_AB R40, RZ, R40 ;  /* 0x00000028ff28723e */ /* 0x000fe200000000ff */
[-C--:B------:R-:W-:Y:S01]  /*5250*/  FMUL R52, R52, R88.reuse ;  /* 0x0000005834347220 */ /* 0x080fe20000400000 */
[----:B------:R-:W-:Y:S01]  /*5260*/  F2FP.F16.F32.PACK_AB R41, RZ, R41 ;  /* 0x00000029ff29723e */ /* 0x000fe200000000ff */
[----:B------:R-:W-:Y:S01]  /*5270*/  @P1 STG.E.U16 desc[UR36][R8.64+0x20], R34 ;  /* 0x0000202208001986 */ /* 0x000fe2000c101524 */
[----:B------:R-:W-:Y:S01]  /*5280*/  ISETP.GT.AND P1, PT, R3, 0x8, P0 ;  /* 0x000000080300780c */ /* 0x000fe20000724270 */
[-C--:B------:R-:W-:Y:S01]  /*5290*/  FMUL R53, R53, R88.reuse ;  /* 0x0000005835357220 */ /* 0x080fe20000400000 */
[C---:B------:R-:W-:Y:S01]  /*52a0*/  ISETP.GT.AND P0, PT, R4.reuse, 0x20, PT ;  /* 0x000000200400780c */ /* 0x040fe20003f04270 */
[----:B------:R-:W-:Y:S01]  /*52b0*/  @P3 STG.E.U16 desc[UR36][R8.64+0x22], R35 ;  /* 0x0000222308003986 */ /* 0x000fe2000c101524 */
[----:B------:R-:W-:Y:S01]  /*52c0*/  ISETP.GT.AND P3, PT, R4, 0x19, PT ;  /* 0x000000190400780c */ /* 0x000fe20003f64270 */
[----:B------:R-:W-:Y:S01]  /*52d0*/  FMUL R54, R54, R88 ;  /* 0x0000005836367220 */ /* 0x000fe20000400000 */
[----:B------:R-:W-:Y:S01]  /*52e0*/  F2FP.F16.F32.PACK_AB R42, RZ, R42 ;  /* 0x0000002aff2a723e */ /* 0x000fe200000000ff */
[----:B------:R-:W-:Y:S01]  /*52f0*/  @P4 STG.E.U16 desc[UR36][R6.64+0x30], R36 ;  /* 0x0000302406004986 */ /* 0x000fe2000c101524 */
[----:B------:R-:W-:Y:S01]  /*5300*/  ISETP.GT.AND P2, PT, R3, RZ, P3 ;  /* 0x000000ff0300720c */ /* 0x000fe20001f44270 */
[-C--:B------:R-:W-:Y:S01]  /*5310*/  FMUL R55, R55, R88.reuse ;  /* 0x0000005837377220 */ /* 0x080fe20000400000 */
[C---:B------:R-:W-:Y:S01]  /*5320*/  ISETP.GT.AND P3, PT, R3.reuse, 0x8, P3 ;  /* 0x000000080300780c */ /* 0x040fe20001f64270 */
[-C--:B------:R-:W-:Y:S01]  /*5330*/  FMUL R56, R56, R88.reuse ;  /* 0x0000005838387220 */ /* 0x080fe20000400000 */
[----:B------:R-:W-:Y:S01]  /*5340*/  ISETP.GT.AND P4, PT, R3, RZ, P0 ;  /* 0x000000ff0300720c */ /* 0x000fe20000784270 */
[-C--:B------:R-:W-:Y:S01]  /*5350*/  FMUL R57, R57, R88.reuse ;  /* 0x0000005839397220 */ /* 0x080fe20000400000 */
[----:B------:R-:W-:Y:S01]  /*5360*/  F2FP.F16.F32.PACK_AB R43, RZ, R43 ;  /* 0x0000002bff2b723e */ /* 0x000fe200000000ff */
[----:B------:R-:W-:Y:S01]  /*5370*/  FMUL R58, R58, R88 ;  /* 0x000000583a3a7220 */ /* 0x000fe20000400000 */
[----:B------:R-:W-:Y:S01]  /*5380*/  F2FP.F16.F32.PACK_AB R44, RZ, R44 ;  /* 0x0000002cff2c723e */ /* 0x000fe200000000ff */
[-C--:B------:R-:W-:Y:S01]  /*5390*/  FMUL R59, R59, R88.reuse ;  /* 0x000000583b3b7220 */ /* 0x080fe20000400000 */
[----:B------:R-:W-:Y:S01]  /*53a0*/  F2FP.F16.F32.PACK_AB R45, RZ, R45 ;  /* 0x0000002dff2d723e */ /* 0x000fe200000000ff */
[----:B------:R-:W-:Y:S01]  /*53b0*/  FMUL R60, R60, R88 ;  /* 0x000000583c3c7220 */ /* 0x000fe20000400000 */
[----:B------:R-:W-:Y:S01]  /*53c0*/  F2FP.F16.F32.PACK_AB R46, RZ, R46 ;  /* 0x0000002eff2e723e */ /* 0x000fe200000000ff */
[----:B------:R-:W-:Y:S01]  /*53d0*/  @P2 STG.E.U16 desc[UR36][R6.64+0x32], R37 ;  /* 0x0000322506002986 */ /* 0x000fe2000c101524 */
[----:B------:R-:W-:Y:S01]  /*53e0*/  F2FP.F16.F32.PACK_AB R47, RZ, R47 ;  /* 0x0000002fff2f723e */ /* 0x000fe200000000ff */
[----:B------:R-:W-:Y:S01]  /*53f0*/  FMUL R61, R61, R88 ;  /* 0x000000583d3d7220 */ /* 0x000fe20000400000 */
[----:B------:R-:W-:Y:S01]  /*5400*/  F2FP.F16.F32.PACK_AB R48, RZ, R48 ;  /* 0x00000030ff30723e */ /* 0x000fe200000000ff */
[----:B------:R-:W-:Y:S01]  /*5410*/  @P1 STG.E.U16 desc[UR36][R8.64+0x30], R38 ;  /* 0x0000302608001986 */ /* 0x000fe2000c101524 */
[----:B------:R-:W-:Y:S01]  /*5420*/  ISETP.GT.AND P1, PT, R3, 0x8, P0 ;  /* 0x000000080300780c */ /* 0x000fe20000724270 */
[-C--:B------:R-:W-:Y:S01]  /*5430*/  FMUL R62, R62, R88.reuse ;  /* 0x000000583e3e7220 */ /* 0x080fe20000400000 */
[C---:B------:R-:W-:Y:S01]  /*5440*/  ISETP.GT.AND P0, PT, R4.reuse, 0x28, PT ;  /* 0x000000280400780c */ /* 0x040fe20003f04270 */
[----:B------:R-:W-:Y:S01]  /*5450*/  @P3 STG.E.U16 desc[UR36][R8.64+0x32], R39 ;  /* 0x0000322708003986 */ /* 0x000fe2000c101524 */
[----:B------:R-:W-:Y:S01]  /*5460*/  ISETP.GT.AND P3, PT, R4, 0x21, PT ;  /* 0x000000210400780c */ /* 0x000fe20003f64270 */
[-C--:B------:R-:W-:Y:S01]  /*5470*/  FMUL R63, R63, R88.reuse ;  /* 0x000000583f3f7220 */ /* 0x080fe20000400000 */
[----:B------:R-:W-:Y:S01]  /*5480*/  F2FP.F16.F32.PACK_AB R49, RZ, R49 ;  /* 0x00000031ff31723e */ /* 0x000fe200000000ff */
[----:B------:R-:W-:Y:S01]  /*5490*/  @P4 STG.E.U16 desc[UR36][R6.64+0x40], R40 ;  /* 0x0000402806004986 */ /* 0x000fe2000c101524 */
[C---:B------:R-:W-:Y:S01]  /*54a0*/  ISETP.GT.AND P2, PT, R3.reuse, RZ, P3 ;  /* 0x000000ff0300720c */ /* 0x040fe20001f44270 */
[-C--:B------:R-:W-:Y:S01]  /*54b0*/  FMUL R64, R64, R88.reuse ;  /* 0x0000005840407220 */ /* 0x080fe20000400000 */
[----:B------:R-:W-:Y:S01]  /*54c0*/  ISETP.GT.AND P3, PT, R3, 0x8, P3 ;  /* 0x000000080300780c */ /* 0x000fe20001f64270 */
[-C--:B------:R-:W-:Y:S01]  /*54d0*/  FMUL R65, R65, R88.reuse ;  /* 0x0000005841417220 */ /* 0x080fe20000400000 */
        /* <DEDUP_REMOVED lines=62> */
[----:B------:R-:W-:-:S02]  /*58c0*/  F2FP.F16.F32.PACK_AB R68, RZ, R68 ;  /* 0x00000044ff44723e */ /* 0x000fc400000000ff */
[----:B------:R-:W-:Y:S01]  /*58d0*/  F2FP.F16.F32.PACK_AB R69, RZ, R69 ;  /* 0x00000045ff45723e */ /* 0x000fe200000000ff */
[----:B------:R-:W-:Y:S01]  /*58e0*/  @P1 STG.E.U16 desc[UR36][R8.64+0x60], R50 ;  /* 0x0000603208001986 */ /* 0x000fe2000c101524 */
[C---:B------:R-:W-:Y:S02]  /*58f0*/  ISETP.GT.AND P1, PT, R3.reuse, 0x8, P0 ;  /* 0x000000080300780c */ /* 0x040fe40000724270 */
[C---:B------:R-:W-:Y:S01]  /*5900*/  ISETP.GT.AND P0, PT, R4.reuse, 0x40, PT ;  /* 0x000000400400780c */ /* 0x040fe20003f04270 */
[----:B------:R-:W-:Y:S01]  /*5910*/  @P3 STG.E.U16 desc[UR36][R8.64+0x62], R51 ;  /* 0x0000623308003986 */ /* 0x000fe2000c101524 */
[----:B------:R-:W-:Y:S02]  /*5920*/  ISETP.GT.AND P3, PT, R4, 0x39, PT ;  /* 0x000000390400780c */ /* 0x000fe40003f64270 */
[----:B------:R-:W-:Y:S01]  /*5930*/  F2FP.F16.F32.PACK_AB R70, RZ, R70 ;  /* 0x00000046ff46723e */ /* 0x000fe200000000ff */
[----:B------:R-:W-:Y:S01]  /*5940*/  @P4 STG.E.U16 desc[UR36][R6.64+0x70], R52 ;  /* 0x0000703406004986 */ /* 0x000fe2000c101524 */
[----:B------:R-:W-:-:S02]  /*5950*/  ISETP.GT.AND P2, PT, R3, RZ, P3 ;  /* 0x000000ff0300720c */ /* 0x000fc40001f44270 */
[C---:B------:R-:W-:Y:S02]  /*5960*/  ISETP.GT.AND P3, PT, R3.reuse, 0x8, P3 ;  /* 0x000000080300780c */ /* 0x040fe40001f64270 */
[----:B------:R-:W-:Y:S02]  /*5970*/  ISETP.GT.AND P4, PT, R3, RZ, P0 ;  /* 0x000000ff0300720c */ /* 0x000fe40000784270 */
[----:B------:R-:W-:Y:S02]  /*5980*/  F2FP.F16.F32.PACK_AB R71, RZ, R71 ;  /* 0x00000047ff47723e */ /* 0x000fe400000000ff */
[----:B------:R-:W-:Y:S02]  /*5990*/  F2FP.F16.F32.PACK_AB R72, RZ, R72 ;  /* 0x00000048ff48723e */ /* 0x000fe400000000ff */
[----:B------:R-:W-:Y:S02]  /*59a0*/  F2FP.F16.F32.PACK_AB R73, RZ, R73 ;  /* 0x00000049ff49723e */ /* 0x000fe400000000ff */
        /* <DEDUP_REMOVED lines=33> */
[----:B------:R-:W-:-:S03]  /*5bc0*/  F2FP.F16.F32.PACK_AB R87, RZ, R87 ;  /* 0x00000057ff57723e */ /* 0x000fc600000000ff */
[----:B------:R-:W-:Y:S04]  /*5bd0*/  @P2 STG.E.U16 desc[UR36][R6.64+0x92], R61 ;  /* 0x0000923d06002986 */ /* 0x000fe8000c101524 */
[----:B------:R-:W-:Y:S01]  /*5be0*/  @P1 STG.E.U16 desc[UR36][R8.64+0x90], R62 ;  /* 0x0000903e08001986 */ /* 0x000fe2000c101524 */
[----:B------:R-:W-:Y:S02]  /*5bf0*/  ISETP.GT.AND P1, PT, R3, 0x8, P0 ;  /* 0x000000080300780c */ /* 0x000fe40000724270 */
[C---:B------:R-:W-:Y:S01]  /*5c00*/  ISETP.GT.AND P0, PT, R4.reuse, 0x58, PT ;  /* 0x000000580400780c */ /* 0x040fe20003f04270 */
[----:B------:R-:W-:Y:S01]  /*5c10*/  @P3 STG.E.U16 desc[UR36][R8.64+0x92], R63 ;  /* 0x0000923f08003986 */ /* 0x000fe2000c101524 */
[----:B------:R-:W-:-:S03]  /*5c20*/  ISETP.GT.AND P3, PT, R4, 0x51, PT ;  /* 0x000000510400780c */ /* 0x000fc60003f64270 */
[----:B------:R-:W-:Y:S01]  /*5c30*/  @P4 STG.E.U16 desc[UR36][R6.64+0xa0], R64 ;  /* 0x0000a04006004986 */ /* 0x000fe2000c101524 */
[C---:B------:R-:W-:Y:S02]  /*5c40*/  ISETP.GT.AND P2, PT, R3.reuse, RZ, P3 ;  /* 0x000000ff0300720c */ /* 0x040fe40001f44270 */
[C---:B------:R-:W-:Y:S02]  /*5c50*/  ISETP.GT.AND P3, PT, R3.reuse, 0x8, P3 ;  /* 0x000000080300780c */ /* 0x040fe40001f64270 */
[----:B------:R-:W-:-:S09]  /*5c60*/  ISETP.GT.AND P4, PT, R3, RZ, P0 ;  /* 0x000000ff0300720c */ /* 0x000fd20000784270 */
        /* <DEDUP_REMOVED lines=9> */
[C---:B------:R-:W-:Y:S02]  /*5d00*/  ISETP.GT.AND P3, PT, R3.reuse, RZ, P0 ;  /* 0x000000ff0300720c */ /* 0x040fe40000764270 */
[----:B------:R-:W-:-:S07]  /*5d10*/  ISETP.GT.AND P0, PT, R3, 0x8, P0 ;  /* 0x000000080300780c */ /* 0x000fce0000704270 */
[----:B------:R-:W-:Y:S04]  /*5d20*/  @P2 STG.E.U16 desc[UR36][R6.64+0xb2], R69 ;  /* 0x0000b24506002986 */ /* 0x000fe8000c101524 */
[----:B------:R-:W-:Y:S01]  /*5d30*/  @P1 STG.E.U16 desc[UR36][R8.64+0xb0], R70 ;  /* 0x0000b04608001986 */ /* 0x000fe2000c101524 */
[----:B------:R-:W-:-:S03]  /*5d40*/  ISETP.GT.AND P1, PT, R4, 0x68, PT ;  /* 0x000000680400780c */ /* 0x000fc60003f24270 */
        /* <DEDUP_REMOVED lines=11> */
[C---:B------:R-:W-:Y:S02]  /*5e00*/  ISETP.GT.AND P2, PT, R3.reuse, RZ, P0 ;  /* 0x000000ff0300720c */ /* 0x040fe40000744270 */
[----:B------:R-:W-:Y:S01]  /*5e10*/  ISETP.GT.AND P0, PT, R3, 0x8, P0 ;  /* 0x000000080300780c */ /* 0x000fe20000704270 */
[----:B------:R-:W-:Y:S01]  /*5e20*/  @P3 STG.E.U16 desc[UR36][R6.64+0xd0], R76 ;  /* 0x0000d04c06003986 */ /* 0x000fe2000c101524 */
[----:B------:R-:W-:-:S04]  /*5e30*/  ISETP.GT.AND P3, PT, R4, 0x70, PT ;  /* 0x000000700400780c */ /* 0x000fc80003f64270 */
[C---:B------:R-:W-:Y:S02]  /*5e40*/  ISETP.GT.AND P4, PT, R3.reuse, RZ, P3 ;  /* 0x000000ff0300720c */ /* 0x040fe40001f84270 */
[----:B------:R-:W-:-:S03]  /*5e50*/  ISETP.GT.AND P3, PT, R3, 0x8, P3 ;  /* 0x000000080300780c */ /* 0x000fc60001f64270 */
[----:B------:R-:W-:Y:S01]  /*5e60*/  @P2 STG.E.U16 desc[UR36][R6.64+0xd2], R77 ;  /* 0x0000d24d06002986 */ /* 0x000fe2000c101524 */
[----:B------:R-:W-:-:S03]  /*5e70*/  ISETP.GT.AND P2, PT, R4, 0x79, PT ;  /* 0x000000790400780c */ /* 0x000fc60003f44270 */
[----:B------:R-:W-:Y:S01]  /*5e80*/  @P1 STG.E.U16 desc[UR36][R8.64+0xd0], R78 ;  /* 0x0000d04e08001986 */ /* 0x000fe2000c101524 */
[----:B------:R-:W-:-:S03]  /*5e90*/  ISETP.GT.AND P1, PT, R4, 0x78, PT ;  /* 0x000000780400780c */ /* 0x000fc60003f24270 */
[----:B------:R-:W-:Y:S01]  /*5ea0*/  @P0 STG.E.U16 desc[UR36][R8.64+0xd2], R79 ;  /* 0x0000d24f08000986 */ /* 0x000fe2000c101524 */
[----:B------:R-:W-:-:S03]  /*5eb0*/  ISETP.GT.AND P0, PT, R4, 0x71, PT ;  /* 0x000000710400780c */ /* 0x000fc60003f04270 */
[----:B------:R-:W-:Y:S01]  /*5ec0*/  @P4 STG.E.U16 desc[UR36][R6.64+0xe0], R80 ;  /* 0x0000e05006004986 */ /* 0x000fe2000c101524 */
[C---:B------:R-:W-:Y:S02]  /*5ed0*/  ISETP.GT.AND P4, PT, R3.reuse, RZ, P0 ;  /* 0x000000ff0300720c */ /* 0x040fe40000784270 */
[----:B------:R-:W-:-:S11]  /*5ee0*/  ISETP.GT.AND P0, PT, R3, 0x8, P0 ;  /* 0x000000080300780c */ /* 0x000fd60000704270 */
[----:B------:R-:W-:Y:S02]  /*5ef0*/  @P4 IMAD.MOV.U32 R4, RZ, RZ, R6 ;  /* 0x000000ffff044224 */ /* 0x000fe400078e0006 */
[----:B------:R-:W-:-:S05]  /*5f00*/  @P4 IMAD.MOV.U32 R5, RZ, RZ, R7 ;  /* 0x000000ffff054224 */ /* 0x000fca00078e0007 */
[----:B------:R0:W-:Y:S01]  /*5f10*/  @P4 STG.E.U16 desc[UR36][R4.64+0xe2], R81 ;  /* 0x0000e25104004986 */ /* 0x0001e2000c101524 */
[C---:B------:R-:W-:Y:S02]  /*5f20*/  ISETP.GT.AND P4, PT, R3.reuse, RZ, P2 ;  /* 0x000000ff0300720c */ /* 0x040fe40001784270 */
[----:B------:R-:W-:Y:S01]  /*5f30*/  ISETP.GT.AND P2, PT, R3, 0x8, P2 ;  /* 0x000000080300780c */ /* 0x000fe20001744270 */
[----:B0-----:R-:W-:Y:S02]  /*5f40*/  @P3 IMAD.MOV.U32 R4, RZ, RZ, R8 ;  /* 0x000000ffff043224 */ /* 0x001fe400078e0008 */
[----:B------:R-:W-:-:S05]  /*5f50*/  @P3 IMAD.MOV.U32 R5, RZ, RZ, R9 ;  /* 0x000000ffff053224 */ /* 0x000fca00078e0009 */
[----:B------:R0:W-:Y:S01]  /*5f60*/  @P3 STG.E.U16 desc[UR36][R4.64+0xe0], R82 ;  /* 0x0000e05204003986 */ /* 0x0001e2000c101524 */
[C---:B------:R-:W-:Y:S02]  /*5f70*/  ISETP.GT.AND P3, PT, R3.reuse, RZ, P1 ;  /* 0x000000ff0300720c */ /* 0x040fe40000f64270 */
[----:B------:R-:W-:Y:S01]  /*5f80*/  ISETP.GT.AND P1, PT, R3, 0x8, P1 ;  /* 0x000000080300780c */ /* 0x000fe20000f24270 */
[----:B0-----:R-:W-:Y:S02]  /*5f90*/  @P0 IMAD.MOV.U32 R4, RZ, RZ, R8 ;  /* 0x000000ffff040224 */ /* 0x001fe400078e0008 */
[----:B------:R-:W-:-:S05]  /*5fa0*/  @P0 IMAD.MOV.U32 R5, RZ, RZ, R9 ;  /* 0x000000ffff050224 */ /* 0x000fca00078e0009 */
[----:B------:R0:W-:Y:S03]  /*5fb0*/  @P0 STG.E.U16 desc[UR36][R4.64+0xe2], R83 ;  /* 0x0000e25304000986 */ /* 0x0001e6000c101524 */
[----:B0-----:R-:W-:Y:S02]  /*5fc0*/  @P3 IMAD.MOV.U32 R4, RZ, RZ, R6 ;  /* 0x000000ffff043224 */ /* 0x001fe400078e0006 */
[----:B------:R-:W-:-:S05]  /*5fd0*/  @P3 IMAD.MOV.U32 R5, RZ, RZ, R7 ;  /* 0x000000ffff053224 */ /* 0x000fca00078e0007 */
[----:B------:R0:W-:Y:S04]  /*5fe0*/  @P3 STG.E.U16 desc[UR36][R4.64+0xf0], R84 ;  /* 0x0000f05404003986 */ /* 0x0001e8000c101524 */
[----:B------:R4:W-:Y:S01]  /*5ff0*/  @P4 STG.E.U16 desc[UR36][R6.64+0xf2], R85 ;  /* 0x0000f25506004986 */ /* 0x0009e2000c101524 */
[----:B0-----:R-:W-:Y:S02]  /*6000*/  @P1 IMAD.MOV.U32 R4, RZ, RZ, R8 ;  /* 0x000000ffff041224 */ /* 0x001fe400078e0008 */
[----:B------:R-:W-:-:S05]  /*6010*/  @P1 IMAD.MOV.U32 R5, RZ, RZ, R9 ;  /* 0x000000ffff051224 */ /* 0x000fca00078e0009 */
[----:B------:R4:W-:Y:S04]  /*6020*/  @P1 STG.E.U16 desc[UR36][R4.64+0xf0], R86 ;  /* 0x0000f05604001986 */ /* 0x0009e8000c101524 */
[----:B------:R4:W-:Y:S02]  /*6030*/  @P2 STG.E.U16 desc[UR36][R8.64+0xf2], R87 ;  /* 0x0000f25708002986 */ /* 0x0009e4000c101524 */
.L_x_158:
[----:B------:R-:W-:Y:S05]  /*6040*/  BSYNC B0 ;  /* 0x0000000000007941 */ /* 0x000fea0003800000 */
.L_x_32:
[----:B------:R-:W-:Y:S01]  /*6050*/  IADD3 R16, P0, R16, UR38, RZ ;  /* 0x0000002610107c10 */ /* 0x000fe2000ff1e0ff */
[----:B------:R-:W-:Y:S01]  /*6060*/  ULDC.64 UR4, c[0x0][0x650] ;  /* 0x0001940000047ab9 */ /* 0x000fe20000000a00 */
[----:B------:R-:W-:Y:S01]  /*6070*/  PRMT R3, RZ, 0x7610, R3 ;  /* 0x00007610ff037816 */ /* 0x000fe20000000003 */
[----:B------:R-:W-:Y:S01]  /*6080*/  IMAD.MOV.U32 R100, RZ, RZ, -0x1 ;  /* 0xffffffffff647424 */ /* 0x000fe200078e00ff */
[----:B------:R-:W-:Y:S01]  /*6090*/  IADD3.X R17, R17, UR41, RZ, P0, !PT ;  /* 0x0000002911117c10 */ /* 0x000fe200087fe4ff */
[----:B------:R-:W-:Y:S01]  /*60a0*/  IMAD.MOV.U32 R99, RZ, RZ, -0x1 ;  /* 0xffffffffff637424 */ /* 0x000fe200078e00ff */
[----:B------:R-:W-:-:S04]  /*60b0*/  ISETP.GE.U32.AND P0, PT, R16, UR4, PT ;  /* 0x0000000410007c0c */ /* 0x000fc8000bf06070 */
[----:B------:R-:W-:-:S13]  /*60c0*/  ISETP.GE.U32.AND.EX P0, PT, R17, UR5, PT, P0 ;  /* 0x0000000511007c0c */ /* 0x000fda000bf06100 */
[----:B------:R-:W-:Y:S05]  /*60d0*/  @P0 BRA `(.L_x_159) ;  /* 0x00000004004c0947 */ /* 0x000fea0003800000 */
[----:B------:R-:W0:Y:S01]  /*60e0*/  LDC.64 R10, c[0x0][0x628] ;  /* 0x00018a00ff0a7b82 */ /* 0x000e220000000a00 */
[----:B---3--:R-:W3:Y:S01]  /*60f0*/  S2R R12, SR_CTAID.X ;  /* 0x00000000000c7919 */ /* 0x008ee20000002500 */
[----:B-12-4-:R-:W-:Y:S02]  /*6100*/  IMAD.MOV.U32 R8, RZ, RZ, R16 ;  /* 0x000000ffff087224 */ /* 0x016fe400078e0010 */
[----:B------:R-:W-:Y:S01]  /*6110*/  IMAD.MOV.U32 R9, RZ, RZ, R17 ;  /* 0x000000ffff097224 */ /* 0x000fe200078e0011 */
[----:B------:R-:W1:Y:S03]  /*6120*/  S2R R20, SR_CTAID.Y ;  /* 0x0000000000147919 */ /* 0x000e660000002600 */
[----:B------:R-:W2:Y:S08]  /*6130*/  LDC R0, c[0x0][0x630] ;  /* 0x00018c00ff007b82 */ /* 0x000eb00000000800 */
[----:B------:R-:W4:Y:S01]  /*6140*/  LDC.64 R14, c[0x0][0x620] ;  /* 0x00018800ff0e7b82 */ /* 0x000f220000000a00 */
[----:B0-----:R-:W-:-:S04]  /*6150*/  ISETP.NE.U32.AND P0, PT, R10, RZ, PT ;  /* 0x000000ff0a00720c */ /* 0x001fc80003f05070 */
[----:B------:R-:W-:-:S13]  /*6160*/  ISETP.NE.AND.EX P0, PT, R11, RZ, PT, P0 ;  /* 0x000000ff0b00720c */ /* 0x000fda0003f05300 */
[----:B-1234-:R-:W-:Y:S05]  /*6170*/  @!P0 BRA `(.L_x_160) ;  /* 0x0000000000288947 */ /* 0x01efea0003800000 */
        /* <DEDUP_REMOVED lines=10> */
.L_x_160:
[-CC-:B------:R-:W-:Y:S01]  /*6220*/  SHF.R.U64 R99, R8, R0.reuse, R9.reuse ;  /* 0x0000000008637219 */ /* 0x180fe20000001209 */
[----:B------:R-:W0:Y:S01]  /*6230*/  LDC.64 R26, c[0x0][0x640] ;  /* 0x00019000ff1a7b82 */ /* 0x000e220000000a00 */
[----:B------:R-:W-:Y:S01]  /*6240*/  SHF.R.U32.HI R0, RZ, R0, R9 ;  /* 0x00000000ff007219 */ /* 0x000fe20000011609 */
[----:B------:R-:W-:Y:S01]  /*6250*/  ULDC UR4, c[0x0][0x150] ;  /* 0x0000540000047ab9 */ /* 0x000fe20000000800 */
[----:B------:R-:W-:Y:S02]  /*6260*/  IADD3 R3, P0, RZ, -R99, RZ ;  /* 0x80000063ff037210 */ /* 0x000fe40007f1e0ff */
[----:B------:R-:W-:-:S03]  /*6270*/  I2FP.F32.U32 R7, R12 ;  /* 0x0000000c00077245 */ /* 0x000fc60000201000 */
[----:B------:R-:W1:Y:S01]  /*6280*/  LDC R6, c[0x0][0x618] ;  /* 0x00018600ff067b82 */ /* 0x000e620000000800 */
[----:B------:R-:W-:Y:S02]  /*6290*/  IMAD.X R5, RZ, RZ, ~R0, P0 ;  /* 0x000000ffff057224 */ /* 0x000fe400000e0e00 */
[----:B------:R-:W-:Y:S01]  /*62a0*/  FMUL R7, R7, UR4 ;  /* 0x0000000407077c20 */ /* 0x000fe20008400000 */
[----:B------:R-:W-:Y:S01]  /*62b0*/  ULDC UR4, c[0x0][0x154] ;  /* 0x0000550000047ab9 */ /* 0x000fe20000000800 */
[-C--:B------:R-:W-:Y:S02]  /*62c0*/  IMAD R0, R5, R14.reuse, RZ ;  /* 0x0000000e05007224 */ /* 0x080fe400078e02ff */
[C---:B------:R-:W-:Y:S01]  /*62d0*/  IMAD.WIDE.U32 R4, R3.reuse, R14, R16 ;  /* 0x0000000e03047225 */ /* 0x040fe200078e0010 */
[----:B------:R-:W2:Y:S01]  /*62e0*/  LDC R11, c[0x0][0x608] ;  /* 0x00018200ff0b7b82 */ /* 0x000ea20000000800 */
[----:B------:R-:W3:Y:S02]  /*62f0*/  F2I.U32.TRUNC.NTZ R7, R7 ;  /* 0x0000000700077305 */ /* 0x000ee4000020f000 */
[----:B------:R-:W-:-:S04]  /*6300*/  IMAD R3, R3, R15, R0 ;  /* 0x0000000f03037224 */ /* 0x000fc800078e0200 */
[----:B------:R-:W-:Y:S01]  /*6310*/  IMAD.IADD R3, R5, 0x1, R3 ;  /* 0x0000000105037824 */ /* 0x000fe200078e0203 */
[----:B------:R-:W4:Y:S01]  /*6320*/  LDC R8, c[0x0][0x658] ;  /* 0x00019600ff087b82 */ /* 0x000f220000000800 */
[----:B------:R-:W-:Y:S02]  /*6330*/  I2FP.F32.U32 R5, R20 ;  /* 0x0000001400057245 */ /* 0x000fe40000201000 */
[----:B0-----:R-:W-:-:S04]  /*6340*/  ISETP.NE.U32.AND P0, PT, R26, RZ, PT ;  /* 0x000000ff1a00720c */ /* 0x001fc80003f05070 */
[----:B------:R-:W-:Y:S01]  /*6350*/  ISETP.NE.AND.EX P0, PT, R27, RZ, PT, P0 ;  /* 0x000000ff1b00720c */ /* 0x000fe20003f05300 */
[----:B------:R-:W0:Y:S01]  /*6360*/  LDC R9, c[0x0][0x144] ;  /* 0x00005100ff097b82 */ /* 0x000e220000000800 */
[-C--:B-1----:R-:W-:Y:S01]  /*6370*/  SHF.R.U64 R13, R4, R6.reuse, R3 ;  /* 0x00000006040d7219 */ /* 0x082fe20000001203 */
[----:B---3--:R-:W-:Y:S01]  /*6380*/  IMAD.MOV R7, RZ, RZ, -R7 ;  /* 0x000000ffff077224 */ /* 0x008fe200078e0a07 */
[----:B------:R-:W-:Y:S01]  /*6390*/  SHF.R.U32.HI R0, RZ, R6, R3 ;  /* 0x00000006ff007219 */ /* 0x000fe20000011603 */
[----:B------:R-:W-:-:S04]  /*63a0*/  FMUL R6, R5, UR4 ;  /* 0x0000000405067c20 */ /* 0x000fc80008400000 */
[----:B------:R-:W1:Y:S01]  /*63b0*/  LDC R21, c[0x0][0x148] ;  /* 0x00005200ff157b82 */ /* 0x000e620000000800 */
[----:B------:R3:W0:Y:S01]  /*63c0*/  F2I.U32.TRUNC.NTZ R14, R6 ;  /* 0x00000006000e7305 */ /* 0x000622000020f000 */
[-CC-:B--2---:R-:W-:Y:S02]  /*63d0*/  SHF.R.U64 R10, R13, R11.reuse, R0.reuse ;  /* 0x0000000b0d0a7219 */ /* 0x184fe40000001200 */
[----:B------:R-:W-:-:S04]  /*63e0*/  SHF.R.U32.HI R3, RZ, R11, R0 ;  /* 0x0000000bff037219 */ /* 0x000fc80000011600 */
[----:B-----5:R-:W2:Y:S01]  /*63f0*/  LDC R24, c[0x0][0x648] ;  /* 0x00019200ff187b82 */ /* 0x020ea20000000800 */
[-CC-:B----4-:R-:W-:Y:S02]  /*6400*/  SHF.R.U64 R15, R10, R8.reuse, R3.reuse ;  /* 0x000000080a0f7219 */ /* 0x190fe40000001203 */
[----:B------:R-:W-:-:S03]  /*6410*/  SHF.R.U32.HI R5, RZ, R8, R3 ;  /* 0x00000008ff057219 */ /* 0x000fc60000011603 */
[----:B------:R-:W-:Y:S02]  /*6420*/  IMAD.MOV.U32 R4, RZ, RZ, R15 ;  /* 0x000000ffff047224 */ /* 0x000fe400078e000f */
[----:B------:R-:W4:Y:S01]  /*6430*/  LDC R28, c[0x0][0x638] ;  /* 0x00018e00ff1c7b82 */ /* 0x000f220000000800 */
[----:B0-----:R-:W-:-:S07]  /*6440*/  IMAD R25, R9, R7, R12 ;  /* 0x0000000709197224 */ /* 0x001fce00078e020c */
[----:B------:R-:W0:Y:S08]  /*6450*/  LDC R29, c[0x0][0x610] ;  /* 0x00018400ff1d7b82 */ /* 0x000e300000000800 */
[----:B------:R-:W0:Y:S01]  /*6460*/  LDC R30, c[0x0][0x600] ;  /* 0x00018000ff1e7b82 */ /* 0x000e220000000800 */
[----:B-1-3--:R-:W-:Y:S05]  /*6470*/  @!P0 BRA `(.L_x_161) ;  /* 0x0000000000288947 */ /* 0x00afea0003800000 */
[----:B------:R-:W1:Y:S02]  /*6480*/  LDC R0, c[0x0][0x64c] ;  /* 0x00019300ff007b82 */ /* 0x000e640000000800 */
[----:B-1----:R-:W-:-:S05]  /*6490*/  IADD3 R3, P0, R15, R0, RZ ;  /* 0x000000000f037210 */ /* 0x002fca0007f1e0ff */
        /* <DEDUP_REMOVED lines=8> */
.L_x_161:
[----:B------:R-:W-:Y:S01]  /*6520*/  ISETP.NE.AND P0, PT, R2, 0x1, PT ;  /* 0x000000010200780c */ /* 0x000fe20003f05270 */
[----:B------:R-:W-:Y:S01]  /*6530*/  IMAD.MOV R14, RZ, RZ, -R14 ;  /* 0x000000ffff0e7224 */ /* 0x000fe200078e0a0e */
[----:B--2---:R-:W-:Y:S02]  /*6540*/  SHF.R.U64 R0, R4, R24, R5 ;  /* 0x0000001804007219 */ /* 0x004fe40000001205 */
[----:B------:R-:W-:Y:S02]  /*6550*/  LOP3.LUT R3, R10, R97, RZ, 0xc0, !PT ;  /* 0x000000610a037212 */ /* 0x000fe400078ec0ff */
[----:B------:R-:W-:Y:S01]  /*6560*/  LOP3.LUT R6, R13, R96, RZ, 0xc0, !PT ;  /* 0x000000600d067212 */ /* 0x000fe200078ec0ff */
[----:B------:R-:W-:Y:S02]  /*6570*/  IMAD.MOV R4, RZ, RZ, -R0 ;  /* 0x000000ffff047224 */ /* 0x000fe400078e0a00 */
[----:B------:R-:W-:Y:S02]  /*6580*/  IMAD R0, R92, R0, R3 ;  /* 0x000000005c007224 */ /* 0x000fe400078e0203 */
[----:B----4-:R-:W-:-:S02]  /*6590*/  IMAD R3, R4, R28, R15 ;  /* 0x0000001c04037224 */ /* 0x010fc400078e020f */
[----:B------:R-:W-:Y:S02]  /*65a0*/  @P0 IMAD R25, R21, R14, R20 ;  /* 0x0000000e15190224 */ /* 0x000fe400078e0214 */
[----:B0-----:R-:W-:Y:S02]  /*65b0*/  IMAD R5, R3, R30, R6 ;  /* 0x0000001e03057224 */ /* 0x001fe400078e0206 */
[----:B------:R-:W-:Y:S02]  /*65c0*/  IMAD R0, R0, R29, R25 ;  /* 0x0000001d00007224 */ /* 0x000fe400078e0219 */
[----:B------:R-:W-:-:S03]  /*65d0*/  IMAD.MOV.U32 R4, RZ, RZ, 0x1 ;  /* 0x00000001ff047424 */ /* 0x000fc600078e00ff */
[----:B------:R-:W-:Y:S02]  /*65e0*/  SEL R100, R5, R0, !P0 ;  /* 0x0000000005647207 */ /* 0x000fe40004000000 */
[----:B------:R-:W-:Y:S02]  /*65f0*/  PRMT R3, R4, 0x7610, R3 ;  /* 0x0000761004037816 */ /* 0x000fe40000000003 */
[----:B------:R-:W-:-:S07]  /*6600*/  SEL R0, R0, R5, !P0 ;  /* 0x0000000500007207 */ /* 0x000fce0004000000 */
.L_x_159:
[----:B------:R-:W-:Y:S01]  /*6610*/  UIADD3 UR42, UR43, UR42, URZ ;  /* 0x0000002a2b2a7290 */ /* 0x000fe2000fffe03f */
[----:B------:R-:W-:Y:S01]  /*6620*/  LOP3.LUT P0, RZ, R3, 0xff, RZ, 0xc0, !PT ;  /* 0x000000ff03ff7812 */ /* 0x000fe2000780c0ff */
[----:B------:R-:W-:Y:S02]  /*6630*/  IMAD.MOV.U32 R101, RZ, RZ, R0 ;  /* 0x000000ffff657224 */ /* 0x000fe400078e0000 */
[----:B------:R-:W-:Y:S02]  /*6640*/  USHF.R.U32.HI UR4, URZ, 0x1, UR42 ;  /* 0x000000013f047899 */ /* 0x000fe4000801162a */
[----:B------:R-:W-:Y:S02]  /*6650*/  UISETP.GT.U32.AND UP1, UPT, UR42, 0x1, UPT ;  /* 0x000000012a00788c */ /* 0x000fe4000bf24070 */
[----:B------:R-:W-:Y:S02]  /*6660*/  ULOP3.LUT UR4, UR4, 0x1, URZ, 0xc0, !UPT ;  /* 0x0000000104047892 */ /* 0x000fe4000f8ec03f */
[----:B------:R-:W-:-:S02]  /*6670*/  UISETP.LT.U32.AND UP1, UPT, UR43, 0x2, UP1 ;  /* 0x000000022b00788c */ /* 0x000fc40008f21070 */
[----:B------:R-:W-:Y:S02]  /*6680*/  UISETP.NE.U32.AND UP0, UPT, UR4, 0x1, UPT ;  /* 0x000000010400788c */ /* 0x000fe4000bf05070 */
[----:B------:R-:W-:Y:S02]  /*6690*/  USEL UR5, URZ, 0x1, !UP1 ;  /* 0x000000013f057887 */ /* 0x000fe4000c800000 */
[----:B------:R-:W-:Y:S02]  /*66a0*/  UISETP.GT.U32.AND UP0, UPT, UR43, 0x1, !UP0 ;  /* 0x000000012b00788c */ /* 0x000fe4000c704070 */
[----:B------:R-:W-:Y:S02]  /*66b0*/  ULOP3.LUT UR42, UR42, 0x1, URZ, 0xc0, !UPT ;  /* 0x000000012a2a7892 */ /* 0x000fe4000f8ec03f */
[----:B------:R-:W-:-:S04]  /*66c0*/  USEL UR4, URZ, 0x1, !UP0 ;  /* 0x000000013f047887 */ /* 0x000fc8000c000000 */
[----:B------:R-:W-:Y:S01]  /*66d0*/  ULOP3.LUT UR40, UR4, UR40, UR5, 0x96, !UPT ;  /* 0x0000002804287292 */ /* 0x000fe2000f8e9605 */
[----:B------:R-:W-:Y:S11]  /*66e0*/  @P0 BRA `(.L_x_162) ;  /* 0xffffffac00380947 */ /* 0x000ff6000383ffff */
[----:B------:R-:W-:Y:S05]  /*66f0*/  EXIT ;  /* 0x000000000000794d */ /* 0x000fea0003800000 */
.L_x_7:
        /* <DEDUP_REMOVED lines=26> */
.L_x_164:
[----:B------:R-:W0:Y:S01]  /*68a0*/  LDC.64 R28, c[0x0][0x640] ;  /* 0x00019000ff1c7b82 */ /* 0x000e220000000a00 */
[-CC-:B------:R-:W-:Y:S01]  /*68b0*/  SHF.R.U64 R21, R14, R6.reuse, R15.reuse ;  /* 0x000000060e157219 */ /* 0x180fe2000000120f */
[----:B------:R-:W-:Y:S01]  /*68c0*/  IMAD.MOV.U32 R30, RZ, RZ, 0x1 ;  /* 0x00000001ff1e7424 */ /* 0x000fe200078e00ff */
[----:B------:R-:W-:Y:S02]  /*68d0*/  SHF.R.U32.HI R6, RZ, R6, R15 ;  /* 0x00000006ff067219 */ /* 0x000fe4000001160f */
[----:B------:R-:W-:-:S03]  /*68e0*/  IADD3 R13, P0, RZ, -R21, RZ ;  /* 0x80000015ff0d7210 */ /* 0x000fc60007f1e0ff */
[----:B------:R-:W1:Y:S02]  /*68f0*/  LDC R12, c[0x0][0x618] ;  /* 0x00018600ff0c7b82 */ /* 0x000e640000000800 */
[----:B------:R-:W-:-:S04]  /*6900*/  IMAD.X R9, RZ, RZ, ~R6, P0 ;  /* 0x000000ffff097224 */ /* 0x000fc800000e0e06 */
[-C--:B------:R-:W-:Y:S02]  /*6910*/  IMAD R6, R9, R24.reuse, RZ ;  /* 0x0000001809067224 */ /* 0x080fe400078e02ff */
[----:B------:R-:W2:Y:S01]  /*6920*/  LDC R14, c[0x0][0x608] ;  /* 0x00018200ff0e7b82 */ /* 0x000ea20000000800 */
[----:B------:R-:W-:-:S04]  /*6930*/  IMAD.WIDE.U32 R8, R13, R24, R16 ;  /* 0x000000180d087225 */ /* 0x000fc800078e0010 */
[----:B------:R-:W-:-:S03]  /*6940*/  IMAD R13, R13, R25, R6 ;  /* 0x000000190d0d7224 */ /* 0x000fc600078e0206 */
[----:B------:R-:W3:Y:S01]  /*6950*/  LDC R27, c[0x0][0x658] ;  /* 0x00019600ff1b7b82 */ /* 0x000ee20000000800 */
[----:B------:R-:W-:Y:S01]  /*6960*/  IMAD.IADD R9, R9, 0x1, R13 ;  /* 0x0000000109097824 */ /* 0x000fe200078e020d */
[----:B0-----:R-:W-:-:S04]  /*6970*/  ISETP.NE.U32.AND P0, PT, R28, RZ, PT ;  /* 0x000000ff1c00720c */ /* 0x001fc80003f05070 */
[----:B------:R-:W-:Y:S02]  /*6980*/  ISETP.NE.AND.EX P0, PT, R29, RZ, PT, P0 ;  /* 0x000000ff1d00720c */ /* 0x000fe40003f05300 */
[----:B------:R-:W0:Y:S01]  /*6990*/  LDC R22, c[0x0][0x600] ;  /* 0x00018000ff167b82 */ /* 0x000e220000000800 */
[-CC-:B-1----:R-:W-:Y:S01]  /*69a0*/  SHF.R.U64 R10, R8, R12.reuse, R9.reuse ;  /* 0x0000000c080a7219 */ /* 0x182fe20000001209 */
[----:B------:R-:W-:Y:S01]  /*69b0*/  IMAD.MOV.U32 R8, RZ, RZ, -0x1 ;  /* 0xffffffffff087424 */ /* 0x000fe200078e00ff */
[----:B------:R-:W-:-:S05]  /*69c0*/  SHF.R.U32.HI R9, RZ, R12, R9 ;  /* 0x0000000cff097219 */ /* 0x000fca0000011609 */
[----:B------:R-:W1:Y:S01]  /*69d0*/  LDC R24, c[0x0][0x648] ;  /* 0x00019200ff187b82 */ /* 0x000e620000000800 */
[-CC-:B--2---:R-:W-:Y:S02]  /*69e0*/  SHF.R.U64 R23, R10, R14.reuse, R9.reuse ;  /* 0x0000000e0a177219 */ /* 0x184fe40000001209 */
[----:B------:R-:W-:-:S05]  /*69f0*/  SHF.R.U32.HI R6, RZ, R14, R9 ;  /* 0x0000000eff067219 */ /* 0x000fca0000011609 */
[----:B------:R-:W2:Y:S01]  /*6a00*/  LDC R26, c[0x0][0x638] ;  /* 0x00018e00ff1a7b82 */ /* 0x000ea20000000800 */
[-C--:B---3--:R-:W-:Y:S02]  /*6a10*/  SHF.L.U32 R8, R8, R27.reuse, RZ ;  /* 0x0000001b08087219 */ /* 0x088fe400000006ff */
[-CC-:B------:R-:W-:Y:S02]  /*6a20*/  SHF.R.U64 R25, R23, R27.reuse, R6.reuse ;  /* 0x0000001b17197219 */ /* 0x180fe40000001206 */
[----:B------:R-:W-:Y:S02]  /*6a30*/  LOP3.LUT R32, RZ, R8, RZ, 0x33, !PT ;  /* 0x00000008ff207212 */ /* 0x000fe400078e33ff */
[----:B------:R-:W-:Y:S01]  /*6a40*/  SHF.R.U32.HI R9, RZ, R27, R6 ;  /* 0x0000001bff097219 */ /* 0x000fe20000011606 */
[----:B------:R-:W3:Y:S01]  /*6a50*/  LDC R31, c[0x0][0x610] ;  /* 0x00018400ff1f7b82 */ /* 0x000ee20000000800 */
[----:B------:R-:W-:Y:S01]  /*6a60*/  IMAD.MOV.U32 R8, RZ, RZ, R25 ;  /* 0x000000ffff087224 */ /* 0x000fe200078e0019 */
[----:B------:R-:W-:Y:S06]  /*6a70*/  @!P0 BRA `(.L_x_165) ;  /* 0x0000000000288947 */ /* 0x000fec0003800000 */
        /* <DEDUP_REMOVED lines=10> */
.L_x_165:
[----:B------:R-:W-:Y:S02]  /*6b20*/  ISETP.NE.AND P0, PT, R2, 0x1, PT ;  /* 0x000000010200780c */ /* 0x000fe40003f05270 */
[----:B-1----:R-:W-:Y:S01]  /*6b30*/  SHF.R.U64 R6, R8, R24, R9 ;  /* 0x0000001808067219 */ /* 0x002fe20000001209 */
[----:B0-----:R-:W-:Y:S01]  /*6b40*/  VIADD R9, R22, 0xffffffff ;  /* 0xffffffff16097836 */ /* 0x001fe20000000000 */
[----:B------:R-:W-:Y:S02]  /*6b50*/  SHF.L.U32 R30, R30, R27, RZ ;  /* 0x0000001b1e1e7219 */ /* 0x000fe400000006ff */
[----:B------:R-:W-:Y:S01]  /*6b60*/  LOP3.LUT R5, R23, R32, RZ, 0xc0, !PT ;  /* 0x0000002017057212 */ /* 0x000fe200078ec0ff */
[----:B------:R-:W-:-:S04]  /*6b70*/  IMAD.MOV R8, RZ, RZ, -R6 ;  /* 0x000000ffff087224 */ /* 0x000fc800078e0a06 */
[----:B------:R-:W-:Y:S01]  /*6b80*/  IMAD R6, R30, R6, R5 ;  /* 0x000000061e067224 */ /* 0x000fe200078e0205 */
[----:B------:R-:W-:Y:S01]  /*6b90*/  LOP3.LUT R5, R10, R9, RZ, 0xc0, !PT ;  /* 0x000000090a057212 */ /* 0x000fe200078ec0ff */
[----:B------:R-:W-:Y:S02]  /*6ba0*/  @P0 IMAD R3, R7, R20, R4 ;  /* 0x0000001407030224 */ /* 0x000fe400078e0204 */
[----:B--2---:R-:W-:Y:S02]  /*6bb0*/  IMAD R4, R8, R26, R25 ;  /* 0x0000001a08047224 */ /* 0x004fe400078e0219 */
[----:B---3--:R-:W-:Y:S02]  /*6bc0*/  IMAD R3, R6, R31, R3 ;  /* 0x0000001f06037224 */ /* 0x008fe400078e0203 */
[----:B------:R-:W-:Y:S02]  /*6bd0*/  IMAD R4, R4, R22, R5 ;  /* 0x0000001604047224 */ /* 0x000fe400078e0205 */
[----:B------:R-:W-:-:S02]  /*6be0*/  IMAD.MOV.U32 R8, RZ, RZ, 0x1 ;  /* 0x00000001ff087424 */ /* 0x000fc400078e00ff */
[----:B------:R-:W-:Y:S01]  /*6bf0*/  IMAD.MOV.U32 R6, RZ, RZ, R21 ;  /* 0x000000ffff067224 */ /* 0x000fe200078e0015 */
[----:B------:R-:W-:Y:S02]  /*6c00*/  SEL R13, R4, R3, !P0 ;  /* 0x00000003040d7207 */ /* 0x000fe40004000000 */
[----:B------:R-:W-:-:S07]  /*6c10*/  SEL R19, R3, R4, !P0 ;  /* 0x0000000403137207 */ /* 0x000fce0004000000 */
.L_x_163:
[----:B------:R-:W-:-:S08]  /*6c20*/  NOP ;  /* 0x0000000000007918 */ /* 0x000fd00000000000 */
[----:B------:R-:W0:-:S00]  /*6c30*/  USETMAXREG.DEALLOC.CTAPOOL 0x28 ;  /* 0x00000028000079c8 */ /* 0x000e0000080e0500 */
[----:B0-----:R-:W-:-:S13]  /*6c40*/  ISETP.NE.AND P0, PT, R0, RZ, PT ;  /* 0x000000ff0000720c */ /* 0x001fda0003f05270 */
[----:B------:R-:W-:Y:S05]  /*6c50*/  @P0 EXIT ;  /* 0x000000000000094d */ /* 0x000fea0003800000 */
[----:B------:R-:W-:Y:S01]  /*6c60*/  LOP3.LUT P0, RZ, R8, 0xff, RZ, 0xc0, !PT ;  /* 0x000000ff08ff7812 */ /* 0x000fe2000780c0ff */
[----:B------:R-:W-:Y:S02]  /*6c70*/  IMAD.MOV.U32 R10, RZ, RZ, 0x1 ;  /* 0x00000001ff0a7424 */ /* 0x000fe400078e00ff */
[----:B------:R-:W-:-:S10]  /*6c80*/  IMAD.MOV.U32 R9, RZ, RZ, RZ ;  /* 0x000000ffff097224 */ /* 0x000fd400078e00ff */
[----:B------:R-:W-:Y:S05]  /*6c90*/  @!P0 BRA `(.L_x_166) ;  /* 0x0000000c00688947 */ /* 0x000fea0003800000 */
[----:B------:R-:W0:Y:S01]  /*6ca0*/  LDC R0, c[0x0][0x28c] ;  /* 0x0000a300ff007b82 */ /* 0x000e220000000800 */
[----:B------:R-:W-:Y:S01]  /*6cb0*/  ULDC UR6, c[0x0][0x658] ;  /* 0x0001960000067ab9 */ /* 0x000fe20000000800 */
[----:B------:R-:W-:Y:S01]  /*6cc0*/  UMOV UR7, 0xffffffff ;  /* 0xffffffff00077882 */ /* 0x000fe20000000000 */
[----:B------:R-:W-:Y:S01]  /*6cd0*/  BSSY B0, `(.L_x_166) ;  /* 0x00000d6000007945 */ /* 0x000fe20003800000 */
[----:B------:R-:W-:Y:S01]  /*6ce0*/  USHF.L.U32 UR7, UR7, UR6, URZ ;  /* 0x0000000607077299 */ /* 0x000fe2000800063f */
[----:B------:R-:W-:Y:S01]  /*6cf0*/  LOP3.LUT R12, R18, 0x2, RZ, 0xfc, !PT ;  /* 0x00000002120c7812 */ /* 0x000fe200078efcff */
[----:B------:R-:W-:Y:S01]  /*6d00*/  IMAD.MOV.U32 R10, RZ, RZ, 0x1 ;  /* 0x00000001ff0a7424 */ /* 0x000fe200078e00ff */
[----:B------:R-:W-:Y:S01]  /*6d10*/  ULDC UR5, c[0x0][0x600] ;  /* 0x0001800000057ab9 */ /* 0x000fe20000000800 */
[----:B------:R-:W1:Y:S01]  /*6d20*/  S2UR UR4, SR_CgaCtaId ;  /* 0x00000000000479c3 */ /* 0x000e620000008800 */
[----:B------:R-:W-:Y:S01]  /*6d30*/  IMAD.MOV.U32 R9, RZ, RZ, RZ ;  /* 0x000000ffff097224 */ /* 0x000fe200078e00ff */
[----:B------:R-:W-:Y:S01]  /*6d40*/  UMOV UR8, 0x1 ;  /* 0x0000000100087882 */ /* 0x000fe20000000000 */
[----:B------:R-:W-:-:S02]  /*6d50*/  UIADD3 UR5, UR5, -0x1, URZ ;  /* 0xffffffff05057890 */ /* 0x000fc4000fffe03f */
[----:B------:R-:W-:Y:S02]  /*6d60*/  USHF.L.U32 UR6, UR8, UR6, URZ ;  /* 0x0000000608067299 */ /* 0x000fe4000800063f */
[----:B------:R-:W-:Y:S01]  /*6d70*/  ULOP3.LUT UR7, URZ, UR7, URZ, 0x33, !UPT ;  /* 0x000000073f077292 */ /* 0x000fe2000f8e333f */
[----:B------:R-:W-:Y:S01]  /*6d80*/  ULDC.64 UR42, c[0x0][0x198] ;  /* 0x00006600002a7ab9 */ /* 0x000fe20000000a00 */
[----:B0-----:R-:W-:-:S05]  /*6d90*/  VIADD R0, R0, 0x3f ;  /* 0x0000003f00007836 */ /* 0x001fca0000000000 */
[----:B------:R-:W-:Y:S01]  /*6da0*/  SHF.R.S32.HI R3, RZ, 0x1f, R0 ;  /* 0x0000001fff037819 */ /* 0x000fe20000011400 */
[----:B-1----:R-:W-:-:S03]  /*6db0*/  USHF.L.U32 UR4, UR4, 0x3, URZ ;  /* 0x0000000304047899 */ /* 0x002fc6000800063f */
[----:B------:R-:W-:Y:S01]  /*6dc0*/  LEA.HI R3, R3, R0, RZ, 0x6 ;  /* 0x0000000003037211 */ /* 0x000fe200078f30ff */
[----:B------:R-:W-:-:S03]  /*6dd0*/  IMAD.MOV.U32 R0, RZ, RZ, 0x1 ;  /* 0x00000001ff007424 */ /* 0x000fc600078e00ff */
[--C-:B------:R-:W-:Y:S02]  /*6de0*/  SHF.R.S32.HI R8, RZ, 0x6, R3.reuse ;  /* 0x00000006ff087819 */ /* 0x100fe40000011403 */
[----:B------:R-:W-:-:S03]  /*6df0*/  PRMT R3, R0, 0x7610, R3 ;  /* 0x0000761000037816 */ /* 0x000fc60000000003 */
[----:B------:R-:W-:-:S07]  /*6e00*/  VIADD R0, R8, 0x1 ;  /* 0x0000000108007836 */ /* 0x000fce0000000000 */
.L_x_177:
[----:B------:R-:W-:-:S03]  /*6e10*/  UMOV UR8, 0xffffffff ;  /* 0xffffffff00087882 */ /* 0x000fc60000000000 */
[----:B------:R-:W-:Y:S05]  /*6e20*/  BRA.DIV UR8, `(.L_x_167) ;  /* 0x0000000e08a47947 */ /* 0x000fea000b800000 */
[----:B------:R-:W-:-:S13]  /*6e30*/  ELECT P6, URZ, PT ;  /* 0x00000000003f782f */ /* 0x000fda00038c0000 */
.L_x_186:
[----:B------:R-:W-:Y:S04]  /*6e40*/  BSSY B1, `(.L_x_168) ;  /* 0x000004b000017945 */ /* 0x000fe80003800000 */
[----:B------:R-:W-:Y:S05]  /*6e50*/  @!P6 BRA `(.L_x_169) ;  /* 0x000000040024e947 */ /* 0x000fea0003800000 */
[----:B------:R-:W0:Y:S02]  /*6e60*/  LDC R4, c[0x0][0x28c] ;  /* 0x0000a300ff047b82 */ /* 0x000e240000000800 */
[----:B0-----:R-:W-:-:S13]  /*6e70*/  ISETP.GE.AND P0, PT, R4, 0x1, PT ;  /* 0x000000010400780c */ /* 0x001fda0003f06270 */
[----:B------:R-:W-:Y:S05]  /*6e80*/  @!P0 BRA `(.L_x_169) ;  /* 0x0000000400188947 */ /* 0x000fea0003800000 */
[----:B------:R-:W-:Y:S02]  /*6e90*/  IMAD.SHL.U32 R19, R19, 0x80, RZ ;  /* 0x0000008013137824 */ /* 0x000fe400078e00ff */
[----:B------:R-:W-:Y:S02]  /*6ea0*/  IMAD.SHL.U32 R15, R13, 0x80, RZ ;  /* 0x000000800d0f7824 */ /* 0x000fe400078e00ff */
[----:B------:R-:W-:Y:S02]  /*6eb0*/  IMAD.MOV.U32 R21, RZ, RZ, RZ ;  /* 0x000000ffff157224 */ /* 0x000fe400078e00ff */
[----:B------:R-:W-:Y:S02]  /*6ec0*/  IMAD.U32 R23, RZ, RZ, UR4 ;  /* 0x00000004ff177e24 */ /* 0x000fe4000f8e00ff */
[----:B------:R-:W-:Y:S02]  /*6ed0*/  IMAD.MOV.U32 R4, RZ, RZ, R0 ;  /* 0x000000ffff047224 */ /* 0x000fe400078e0000 */
[----:B------:R-:W-:-:S02]  /*6ee0*/  IMAD.MOV.U32 R5, RZ, RZ, R10 ;  /* 0x000000ffff057224 */ /* 0x000fc400078e000a */
[----:B------:R-:W-:Y:S02]  /*6ef0*/  IMAD.MOV.U32 R7, RZ, RZ, R9 ;  /* 0x000000ffff077224 */ /* 0x000fe400078e0009 */
[----:B------:R-:W-:Y:S02]  /*6f00*/  VIADD R25, R19, 0x40 ;  /* 0x0000004013197836 */ /* 0x000fe40000000000 */
[----:B------:R-:W-:-:S07]  /*6f10*/  VIADD R26, R15, 0x40 ;  /* 0x000000400f1a7836 */ /* 0x000fce0000000000 */
.L_x_172:
[----:B------:R-:W0:Y:S01]  /*6f20*/  S2R R22, SR_CgaCtaId ;  /* 0x0000000000167919 */ /* 0x000e220000008800 */
[----:B------:R-:W-:Y:S02]  /*6f30*/  MOV R13, 0x400 ;  /* 0x00000400000d7802 */ /* 0x000fe40000000f00 */
[----:B------:R-:W-:-:S13]  /*6f40*/  ISETP.NE.AND P1, PT, R11, RZ, PT ;  /* 0x000000ff0b00720c */ /* 0x000fda0003f25270 */
[----:B------:R-:W1:Y:S01]  /*6f50*/  @!P1 LDC R14, c[0x0][0x500] ;  /* 0x00014000ff0e9b82 */ /* 0x000e620000000800 */
[----:B0-----:R-:W-:Y:S02]  /*6f60*/  LEA R24, R22, R13, 0x18 ;  /* 0x0000000d16187211 */ /* 0x001fe400078ec0ff */
[----:B------:R-:W-:-:S03]  /*6f70*/  SHF.L.U32 R13, R5, 0x1f, RZ ;  /* 0x0000001f050d7819 */ /* 0x000fc600000006ff */
[----:B------:R-:W-:-:S04]  /*6f80*/  IMAD R20, R7, 0x8, R24 ;  /* 0x0000000807147824 */ /* 0x000fc800078e0218 */
[----:B------:R-:W0:Y:S02]  /*6f90*/  SYNCS.PHASECHK.TRANS64.TRYWAIT P0, [R20+URZ+0x10], R13 ;  /* 0x0000100d140075a7 */ /* 0x000e24000800017f */
[----:B01----:R-:W-:Y:S05]  /*6fa0*/  @!P0 BRA `(.L_x_170) ;  /* 0x0000000c00648947 */ /* 0x003fea0003800000 */
.L_x_187:
[----:B0-----:R-:W-:Y:S01]  /*6fb0*/  PRMT R13, R12, 0x9910, RZ ;  /* 0x000099100c0d7816 */ /* 0x001fe200000000ff */
[----:B------:R0:W-:Y:S03]  /*6fc0*/  @!P1 SYNCS.ARRIVE.TRANS64 RZ, [R20+URZ], R14 ;  /* 0x0000000e14ff99a7 */ /* 0x0001e6000800003f */
[----:B------:R-:W-:-:S13]  /*6fd0*/  ISETP.NE.AND P0, PT, R13, 0x2, PT ;  /* 0x000000020d00780c */ /* 0x000fda0003f05270 */
[----:B0-----:R-:W-:Y:S05]  /*6fe0*/  @P0 BRA `(.L_x_171) ;  /* 0x0000000000040947 */ /* 0x001fea0003800000 */
[----:B------:R-:W-:Y:S01]  /*6ff0*/  BPT.TRAP 0x1 ;  /* 0x000000040000795c */ /* 0x000fe20000300000 */
.L_x_171:
[----:B------:R-:W-:Y:S01]  /*7000*/  IMAD R13, R7, 0x10, R22 ;  /* 0x00000010070d7824 */ /* 0x000fe200078e0216 */
[----:B------:R-:W-:Y:S01]  /*7010*/  R2UR UR33, R20 ;  /* 0x00000000142172ca */ /* 0x000fe200000e0000 */
[----:B------:R-:W-:Y:S01]  /*7020*/  VIADD R4, R4, 0xffffffff ;  /* 0xffffffff04047836 */ /* 0x000fe20000000000 */
[----:B------:R-:W-:Y:S01]  /*7030*/  R2UR UR35, R23 ;  /* 0x00000000172372ca */ /* 0x000fe200000e0000 */
[----:B------:R-:W-:Y:S01]  /*7040*/  IMAD.SHL.U32 R13, R13, 0x200, RZ ;  /* 0x000002000d0d7824 */ /* 0x000fe200078e00ff */
[----:B------:R-:W-:Y:S01]  /*7050*/  R2UR UR36, R6 ;  /* 0x00000000062472ca */ /* 0x000fe200000e0000 */
[----:B------:R-:W-:Y:S01]  /*7060*/  UIADD3 UR14, UP0, UR42, 0xf0, URZ ;  /* 0x000000f02a0e7890 */ /* 0x000fe2000ff1e03f */
[----:B------:R-:W-:Y:S01]  /*7070*/  R2UR UR34, R19 ;  /* 0x00000000132272ca */ /* 0x000fe200000e0000 */
[--C-:B------:R-:W-:Y:S01]  /*7080*/  IMAD R13, R13, 0x2, R24.reuse ;  /* 0x000000020d0d7824 */ /* 0x100fe200078e0218 */
[----:B------:R-:W-:Y:S01]  /*7090*/  R2UR UR26, R25 ;  /* 0x00000000191a72ca */ /* 0x000fe200000e0000 */
[----:B------:R-:W-:Y:S01]  /*70a0*/  IMAD R24, R7, 0x4000, R24 ;  /* 0x0000400007187824 */ /* 0x000fe200078e0218 */
[----:B------:R-:W-:Y:S01]  /*70b0*/  R2UR UR19, R21 ;  /* 0x00000000151372ca */ /* 0x000fe200000e0000 */
[----:B------:R-:W-:Y:S01]  /*70c0*/  UIADD3 UR22, UP1, UR42, 0x1f0, URZ ;  /* 0x000001f02a167890 */ /* 0x000fe2000ff3e03f */
[----:B------:R-:W-:Y:S01]  /*70d0*/  R2UR UR24, R13 ;  /* 0x000000000d1872ca */ /* 0x000fe200000e0000 */
[----:B------:R-:W-:Y:S01]  /*70e0*/  UIADD3.X UR15, URZ, UR43, URZ, UP0, !UPT ;  /* 0x0000002b3f0f7290 */ /* 0x000fe200087fe43f */
[----:B------:R-:W-:Y:S01]  /*70f0*/  R2UR UR8, R24 ;  /* 0x00000000180872ca */ /* 0x000fe200000e0000 */
[----:B------:R-:W-:Y:S01]  /*7100*/  UIADD3.X UR23, URZ, UR43, URZ, UP1, !UPT ;  /* 0x0000002b3f177290 */ /* 0x000fe20008ffe43f */
[----:B------:R-:W-:Y:S01]  /*7110*/  R2UR UR18, R15 ;  /* 0x000000000f1272ca */ /* 0x000fe200000e0000 */
[----:B------:R-:W-:Y:S01]  /*7120*/  VIADD R7, R7, 0x1 ;  /* 0x0000000107077836 */ /* 0x000fe20000000000 */
[----:B------:R-:W-:Y:S01]  /*7130*/  R2UR UR10, R26 ;  /* 0x000000001a0a72ca */ /* 0x000fe200000e0000 */
[----:B------:R-:W-:Y:S01]  /*7140*/  UMOV UR13, 0xff0000 ;  /* 0x00ff0000000d7882 */ /* 0x000fe20000000000 */
[----:B------:R-:W-:Y:S01]  /*7150*/  ISETP.GT.AND P1, PT, R4, 0x1, PT ;  /* 0x000000010400780c */ /* 0x000fe20003f24270 */
[----:B------:R-:W-:Y:S01]  /*7160*/  UMOV UR30, 0x0 ;  /* 0x00000000001e7882 */ /* 0x000fe20000000000 */
[----:B------:R-:W-:Y:S01]  /*7170*/  UMOV UR31, 0x10000000 ;  /* 0x10000000001f7882 */ /* 0x000fe20000000000 */
[----:B------:R-:W-:Y:S01]  /*7180*/  ISETP.NE.AND P0, PT, R7, 0x2, PT ;  /* 0x000000020700780c */ /* 0x000fe20003f05270 */
[----:B------:R-:W-:Y:S01]  /*7190*/  UMOV UR25, UR33 ;  /* 0x0000002100197c82 */ /* 0x000fe20008000000 */
[----:B------:R-:W-:Y:S01]  /*71a0*/  UIADD3 UR32, UR24, 0x100, URZ ;  /* 0x0000010018207890 */ /* 0x000fe2000fffe03f */
[----:B------:R-:W-:Y:S01]  /*71b0*/  VIADD R21, R21, 0x40 ;  /* 0x0000004015157836 */ /* 0x000fe20000000000 */
[----:B------:R-:W-:Y:S01]  /*71c0*/  UIADD3 UR24, UR24, 0x2100, URZ ;  /* 0x0000210018187890 */ /* 0x000fe2000fffe03f */
[----:B------:R-:W-:Y:S01]  /*71d0*/  SEL R14, RZ, 0x1, P0 ;  /* 0x00000001ff0e7807 */ /* 0x000fe20000000000 */
[----:B------:R-:W-:Y:S01]  /*71e0*/  UIADD3 UR16, UR8, 0x8100, URZ ;  /* 0x0000810008107890 */ /* 0x000fe2000fffe03f */
[----:B------:R-:W-:Y:S01]  /*71f0*/  VIADD R23, R23, 0x40 ;  /* 0x0000004017177836 */ /* 0x000fe20000000000 */
[----:B------:R-:W-:Y:S01]  /*7200*/  UIADD3 UR8, UR8, 0xa100, URZ ;  /* 0x0000a10008087890 */ /* 0x000fe2000fffe03f */
[----:B------:R-:W-:Y:S01]  /*7210*/  LOP3.LUT R5, R5, R14, RZ, 0x3c, !PT ;  /* 0x0000000e05057212 */ /* 0x000fe200078e3cff */
[----:B------:R-:W-:Y:S01]  /*7220*/  UMOV UR27, UR35 ;  /* 0x00000023001b7c82 */ /* 0x000fe20008000000 */
[----:B------:R-:W-:Y:S01]  /*7230*/  UMOV UR28, UR36 ;  /* 0x00000024001c7c82 */ /* 0x000fe20008000000 */
[----:B------:R0:W-:Y:S01]  /*7240*/  UTMALDG.3D.MULTICAST [UR32], [UR14], UR13, desc[UR30] ;  /* 0x00001e200e0073b4 */ /* 0x0001e2000801180d */
[----:B------:R-:W-:Y:S01]  /*7250*/  UMOV UR17, UR33 ;  /* 0x0000002100117c82 */ /* 0x000fe20008000000 */
[----:B------:R-:W-:Y:S01]  /*7260*/  UMOV UR20, UR36 ;  /* 0x0000002400147c82 */ /* 0x000fe20008000000 */
[----:B------:R-:W-:Y:S01]  /*7270*/  UMOV UR9, UR33 ;  /* 0x0000002100097c82 */ /* 0x000fe20008000000 */
[----:B------:R-:W-:Y:S01]  /*7280*/  UMOV UR11, UR19 ;  /* 0x00000013000b7c82 */ /* 0x000fe20008000000 */
[----:B------:R-:W-:Y:S01]  /*7290*/  UMOV UR12, UR36 ;  /* 0x00000024000c7c82 */ /* 0x000fe20008000000 */
[----:B------:R-:W-:Y:S01]  /*72a0*/  SEL R7, R7, RZ, P0 ;  /* 0x000000ff07077207 */ /* 0x000fe20000000000 */
[----:B------:R0:W-:Y:S01]  /*72b0*/  UTMALDG.3D.MULTICAST [UR24], [UR14], UR13, desc[UR30] ;  /* 0x00001e180e0073b4 */ /* 0x0001e2000801180d */
[----:B------:R0:W-:Y:S01]  /*72c0*/  UTMALDG.3D [UR16], [UR22], desc[UR30] ;  /* 0x00001e10160075b4 */ /* 0x0001e20008011000 */
[----:B------:R0:W-:Y:S02]  /*72d0*/  UTMALDG.3D [UR8], [UR22], desc[UR30] ;  /* 0x00001e08160075b4 */ /* 0x0001e40008011000 */
[----:B0-----:R-:W-:Y:S05]  /*72e0*/  @P1 BRA `(.L_x_172) ;  /* 0xfffffffc000c1947 */ /* 0x001fea000383ffff */
.L_x_169:
[----:B------:R-:W-:Y:S05]  /*72f0*/  BSYNC B1 ;  /* 0x0000000000017941 */ /* 0x000fea0003800000 */
.L_x_168:
[----:B------:R-:W-:Y:S01]  /*7300*/  LOP3.LUT P1, RZ, R3, 0xff, RZ, 0xc0, !PT ;  /* 0x000000ff03ff7812 */ /* 0x000fe2000782c0ff */
[----:B------:R-:W-:Y:S01]  /*7310*/  IMAD.IADD R9, R8, 0x1, R9 ;  /* 0x0000000108097824 */ /* 0x000fe200078e0209 */
[----:B------:R-:W-:Y:S01]  /*7320*/  IADD3 R16, P2, R16, UR38, RZ ;  /* 0x0000002610107c10 */ /* 0x000fe2000ff5e0ff */
[----:B------:R-:W-:Y:S01]  /*7330*/  ULDC.64 UR8, c[0x0][0x650] ;  /* 0x0001940000087ab9 */ /* 0x000fe20000000a00 */
[----:B------:R-:W-:Y:S01]  /*7340*/  BSSY B1, `(.L_x_173) ;  /* 0x000006c000017945 */ /* 0x000fe20003800000 */
[----:B------:R-:W-:Y:S01]  /*7350*/  IMAD.MOV.U32 R19, RZ, RZ, -0x1 ;  /* 0xffffffffff137424 */ /* 0x000fe200078e00ff */
[----:B------:R-:W-:Y:S01]  /*7360*/  SHF.R.U32.HI R3, RZ, 0x1, R9 ;  /* 0x00000001ff037819 */ /* 0x000fe20000011609 */
[----:B------:R-:W-:Y:S01]  /*7370*/  IMAD.MOV.U32 R13, RZ, RZ, -0x1 ;  /* 0xffffffffff0d7424 */ /* 0x000fe200078e00ff */
[----:B------:R-:W-:Y:S01]  /*7380*/  ISETP.GT.U32.AND P0, PT, R9, 0x1, PT ;  /* 0x000000010900780c */ /* 0x000fe20003f04070 */
[----:B------:R-:W-:Y:S01]  /*7390*/  IMAD.MOV.U32 R6, RZ, RZ, -0x1 ;  /* 0xffffffffff067424 */ /* 0x000fe200078e00ff */
[----:B------:R-:W-:-:S02]  /*73a0*/  LOP3.LUT R3, R3, 0x1, RZ, 0xc0, !PT ;  /* 0x0000000103037812 */ /* 0x000fc400078ec0ff */
[----:B------:R-:W-:Y:S01]  /*73b0*/  ISETP.LT.U32.AND P0, PT, R8, 0x2, P0 ;  /* 0x000000020800780c */ /* 0x000fe20000701070 */
[----:B------:R-:W0:Y:S01]  /*73c0*/  @P1 S2R R5, SR_CgaCtaId ;  /* 0x0000000000051919 */ /* 0x000e220000008800 */
[----:B------:R-:W-:Y:S02]  /*73d0*/  @P1 MOV R4, 0x400 ;  /* 0x0000040000041802 */ /* 0x000fe40000000f00 */
[----:B------:R-:W-:Y:S02]  /*73e0*/  IADD3.X R17, R17, UR41, RZ, P2, !PT ;  /* 0x0000002911117c10 */ /* 0x000fe400097fe4ff */
[----:B------:R-:W-:Y:S02]  /*73f0*/  ISETP.GE.U32.AND P2, PT, R16, UR8, PT ;  /* 0x0000000810007c0c */ /* 0x000fe4000bf46070 */
[----:B------:R-:W-:Y:S02]  /*7400*/  LOP3.LUT R9, R9, 0x1, RZ, 0xc0, !PT ;  /* 0x0000000109097812 */ /* 0x000fe400078ec0ff */
[----:B0-----:R-:W-:-:S04]  /*7410*/  @P1 LEA R4, R5, R4, 0x18 ;  /* 0x0000000405041211 */ /* 0x001fc800078ec0ff */
[----:B------:R0:W-:Y:S01]  /*7420*/  @P1 SYNCS.ARRIVE.TRANS64.A1T0 RZ, [R4+URZ+0x38], RZ ;  /* 0x000038ff04ff19a7 */ /* 0x0001e2000810003f */
[----:B------:R-:W-:Y:S02]  /*7430*/  ISETP.NE.U32.AND P1, PT, R3, 0x1, PT ;  /* 0x000000010300780c */ /* 0x000fe40003f25070 */
[----:B------:R-:W-:Y:S02]  /*7440*/  SEL R3, RZ, 0x1, !P0 ;  /* 0x00000001ff037807 */ /* 0x000fe40004000000 */
[----:B------:R-:W-:Y:S02]  /*7450*/  ISETP.GE.U32.AND.EX P0, PT, R17, UR9, PT, P2 ;  /* 0x0000000911007c0c */ /* 0x000fe4000bf06120 */
[----:B------:R-:W-:-:S04]  /*7460*/  ISETP.GT.U32.AND P1, PT, R8, 0x1, !P1 ;  /* 0x000000010800780c */ /* 0x000fc80004f24070 */
[----:B0-----:R-:W-:-:S04]  /*7470*/  SEL R4, RZ, 0x1, !P1 ;  /* 0x00000001ff047807 */ /* 0x001fc80004800000 */
[--C-:B------:R-:W-:Y:S02]  /*7480*/  LOP3.LUT R10, R4, R10, R3.reuse, 0x96, !PT ;  /* 0x0000000a040a7212 */ /* 0x100fe400078e9603 */
[----:B------:R-:W-:Y:S02]  /*7490*/  PRMT R4, RZ, 0x7610, R4 ;  /* 0x00007610ff047816 */ /* 0x000fe40000000004 */
[----:B------:R-:W-:Y:S01]  /*74a0*/  PRMT R3, RZ, 0x7610, R3 ;  /* 0x00007610ff037816 */ /* 0x000fe20000000003 */
[----:B------:R-:W-:Y:S06]  /*74b0*/  @P0 BRA `(.L_x_174) ;  /* 0x0000000400500947 */ /* 0x000fec0003800000 */
[----:B------:R-:W0:Y:S01]  /*74c0*/  S2R R15, SR_CTAID.X ;  /* 0x00000000000f7919 */ /* 0x000e220000002500 */
[----:B------:R-:W-:Y:S01]  /*74d0*/  ULDC.64 UR8, c[0x0][0x628] ;  /* 0x00018a0000087ab9 */ /* 0x000fe20000000a00 */
[----:B------:R-:W1:Y:S01]  /*74e0*/  LDC R20, c[0x0][0x144] ;  /* 0x00005100ff147b82 */ /* 0x000e620000000800 */
[----:B------:R-:W-:Y:S01]  /*74f0*/  ISETP.NE.U32.AND P0, PT, RZ, UR8, PT ;  /* 0x00000008ff007c0c */ /* 0x000fe2000bf05070 */
[----:B------:R-:W2:Y:S01]  /*7500*/  S2R R13, SR_CTAID.Y ;  /* 0x00000000000d7919 */ /* 0x000ea20000002600 */
[----:B------:R-:W-:Y:S01]  /*7510*/  ULDC UR10, c[0x0][0x150] ;  /* 0x00005400000a7ab9 */ /* 0x000fe20000000800 */
[----:B------:R-:W-:Y:S01]  /*7520*/  ULDC UR11, c[0x0][0x630] ;  /* 0x00018c00000b7ab9 */ /* 0x000fe20000000800 */
[----:B------:R-:W-:Y:S01]  /*7530*/  ISETP.NE.AND.EX P0, PT, RZ, UR9, PT, P0 ;  /* 0x00000009ff007c0c */ /* 0x000fe2000bf05300 */
[----:B------:R-:W-:Y:S01]  /*7540*/  IMAD.MOV.U32 R4, RZ, RZ, R16 ;  /* 0x000000ffff047224 */ /* 0x000fe200078e0010 */
[----:B0-----:R-:W-:-:S05]  /*7550*/  I2FP.F32.U32 R5, R15 ;  /* 0x0000000f00057245 */ /* 0x001fca0000201000 */
[----:B------:R-:W-:Y:S01]  /*7560*/  FMUL R21, R5, UR10 ;  /* 0x0000000a05157c20 */ /* 0x000fe20008400000 */
[----:B------:R-:W-:-:S05]  /*7570*/  IMAD.MOV.U32 R5, RZ, RZ, R17 ;  /* 0x000000ffff057224 */ /* 0x000fca00078e0011 */
[----:B--2---:R-:W-:Y:S05]  /*7580*/  @!P0 BRA `(.L_x_175) ;  /* 0x0000000000288947 */ /* 0x004fea0003800000 */
[----:B------:R-:W-:Y:S02]  /*7590*/  ULDC UR10, c[0x0][0x634] ;  /* 0x00018d00000a7ab9 */ /* 0x000fe40000000800 */
[----:B------:R-:W-:-:S05]  /*75a0*/  IADD3 R5, P0, R16, UR10, RZ ;  /* 0x0000000a10057c10 */ /* 0x000fca000ff1e0ff */
[----:B------:R-:W-:-:S04]  /*75b0*/  IMAD.X R19, RZ, RZ, R17, P0 ;  /* 0x000000ffff137224 */ /* 0x000fc800000e0611 */
[----:B------:R-:W-:-:S04]  /*75c0*/  IMAD.WIDE.U32 R6, R19, UR8, RZ ;  /* 0x0000000813067c25 */ /* 0x000fc8000f8e00ff */
[----:B------:R-:W-:-:S04]  /*75d0*/  IMAD.WIDE.U32 R6, P0, R5, UR9, R6 ;  /* 0x0000000905067c25 */ /* 0x000fc8000f800006 */
[----:B------:R-:W-:-:S04]  /*75e0*/  IMAD.WIDE.U32 R4, R5, UR8, RZ ;  /* 0x0000000805047c25 */ /* 0x000fc8000f8e00ff */
[----:B------:R-:W-:Y:S01]  /*75f0*/  IMAD.MOV.U32 R4, RZ, RZ, R7 ;  /* 0x000000ffff047224 */ /* 0x000fe200078e0007 */
[----:B------:R-:W-:Y:S01]  /*7600*/  IADD3 RZ, P1, R5, R6, RZ ;  /* 0x0000000605ff7210 */ /* 0x000fe20007f3e0ff */
[----:B------:R-:W-:-:S04]  /*7610*/  IMAD.X R5, RZ, RZ, RZ, P0 ;  /* 0x000000ffff057224 */ /* 0x000fc800000e06ff */
[----:B------:R-:W-:-:S08]  /*7620*/  IMAD.WIDE.U32.X R4, R19, UR9, R4, P1 ;  /* 0x0000000913047c25 */ /* 0x000fd000088e0404 */
.L_x_175:
[--C-:B------:R-:W-:Y:S01]  /*7630*/  SHF.R.U64 R14, R4, UR11, R5.reuse ;  /* 0x0000000b040e7c19 */ /* 0x100fe20008001205 */
[----:B------:R-:W0:Y:S01]  /*7640*/  F2I.U32.TRUNC.NTZ R21, R21 ;  /* 0x0000001500157305 */ /* 0x000e22000020f000 */
[----:B------:R-:W-:Y:S01]  /*7650*/  SHF.R.U32.HI R4, RZ, UR11, R5 ;  /* 0x0000000bff047c19 */ /* 0x000fe20008011605 */
[----:B------:R-:W-:Y:S01]  /*7660*/  ULDC.64 UR8, c[0x0][0x620] ;  /* 0x0001880000087ab9 */ /* 0x000fe20000000a00 */
[----:B------:R-:W-:Y:S01]  /*7670*/  IADD3 R7, P0, RZ, -R14, RZ ;  /* 0x8000000eff077210 */ /* 0x000fe20007f1e0ff */
[----:B------:R-:W-:Y:S01]  /*7680*/  ULDC.64 UR10, c[0x0][0x640] ;  /* 0x00019000000a7ab9 */ /* 0x000fe20000000a00 */
[----:B------:R-:W2:Y:S03]  /*7690*/  LDC R22, c[0x0][0x148] ;  /* 0x00005200ff167b82 */ /* 0x000ea60000000800 */
[----:B------:R-:W-:Y:S01]  /*76a0*/  IMAD.X R4, RZ, RZ, ~R4, P0 ;  /* 0x000000ffff047224 */ /* 0x000fe200000e0e04 */
[----:B------:R-:W-:-:S03]  /*76b0*/  ISETP.NE.U32.AND P0, PT, RZ, UR10, PT ;  /* 0x0000000aff007c0c */ /* 0x000fc6000bf05070 */
[----:B------:R-:W-:Y:S01]  /*76c0*/  IMAD R6, R4, UR8, RZ ;  /* 0x0000000804067c24 */ /* 0x000fe2000f8e02ff */
[----:B------:R-:W-:Y:S01]  /*76d0*/  ISETP.NE.AND.EX P0, PT, RZ, UR11, PT, P0 ;  /* 0x0000000bff007c0c */ /* 0x000fe2000bf05300 */
[----:B------:R-:W-:Y:S01]  /*76e0*/  IMAD.WIDE.U32 R4, R7, UR8, R16 ;  /* 0x0000000807047c25 */ /* 0x000fe2000f8e0010 */
[----:B------:R-:W-:-:S03]  /*76f0*/  ULDC UR8, c[0x0][0x618] ;  /* 0x0001860000087ab9 */ /* 0x000fc60000000800 */
[----:B------:R-:W-:Y:S01]  /*7700*/  IMAD R7, R7, UR9, R6 ;  /* 0x0000000907077c24 */ /* 0x000fe2000f8e0206 */
[----:B------:R-:W-:Y:S01]  /*7710*/  ULDC UR9, c[0x0][0x154] ;  /* 0x0000550000097ab9 */ /* 0x000fe20000000800 */
[----:B0-----:R-:W-:Y:S02]  /*7720*/  IMAD.MOV R6, RZ, RZ, -R21 ;  /* 0x000000ffff067224 */ /* 0x001fe400078e0a15 */
[----:B------:R-:W-:Y:S02]  /*7730*/  IMAD.IADD R5, R5, 0x1, R7 ;  /* 0x0000000105057824 */ /* 0x000fe400078e0207 */
[----:B-1----:R-:W-:Y:S01]  /*7740*/  IMAD R15, R20, R6, R15 ;  /* 0x00000006140f7224 */ /* 0x002fe200078e020f */
[----:B------:R-:W-:Y:S02]  /*7750*/  I2FP.F32.U32 R6, R13 ;  /* 0x0000000d00067245 */ /* 0x000fe40000201000 */
[--C-:B------:R-:W-:Y:S02]  /*7760*/  SHF.R.U64 R19, R4, UR8, R5.reuse ;  /* 0x0000000804137c19 */ /* 0x100fe40008001205 */
[----:B------:R-:W-:Y:S01]  /*7770*/  SHF.R.U32.HI R4, RZ, UR8, R5 ;  /* 0x00000008ff047c19 */ /* 0x000fe20008011605 */
[----:B------:R-:W-:Y:S01]  /*7780*/  FMUL R6, R6, UR9 ;  /* 0x0000000906067c20 */ /* 0x000fe20008400000 */
[----:B------:R-:W-:-:S02]  /*7790*/  ULDC UR8, c[0x0][0x608] ;  /* 0x0001820000087ab9 */ /* 0x000fc40000000800 */
[--C-:B------:R-:W-:Y:S01]  /*77a0*/  SHF.R.U64 R21, R19, UR8, R4.reuse ;  /* 0x0000000813157c19 */ /* 0x100fe20008001204 */
[----:B------:R0:W1:Y:S01]  /*77b0*/  F2I.U32.TRUNC.NTZ R24, R6 ;  /* 0x0000000600187305 */ /* 0x000062000020f000 */
[----:B------:R-:W-:Y:S01]  /*77c0*/  SHF.R.U32.HI R4, RZ, UR8, R4 ;  /* 0x00000008ff047c19 */ /* 0x000fe20008011604 */
[----:B------:R-:W-:-:S03]  /*77d0*/  ULDC UR8, c[0x0][0x658] ;  /* 0x0001960000087ab9 */ /* 0x000fc60000000800 */
[--C-:B------:R-:W-:Y:S02]  /*77e0*/  SHF.R.U64 R20, R21, UR8, R4.reuse ;  /* 0x0000000815147c19 */ /* 0x100fe40008001204 */
[----:B------:R-:W-:-:S03]  /*77f0*/  SHF.R.U32.HI R23, RZ, UR8, R4 ;  /* 0x00000008ff177c19 */ /* 0x000fc60008011604 */
[----:B------:R-:W-:Y:S02]  /*7800*/  IMAD.MOV.U32 R4, RZ, RZ, R20 ;  /* 0x000000ffff047224 */ /* 0x000fe400078e0014 */
[----:B------:R-:W-:Y:S01]  /*7810*/  IMAD.MOV.U32 R5, RZ, RZ, R23 ;  /* 0x000000ffff057224 */ /* 0x000fe200078e0017 */
[----:B0-----:R-:W-:Y:S06]  /*7820*/  @!P0 BRA `(.L_x_176) ;  /* 0x0000000000288947 */ /* 0x001fec0003800000 */
        /* <DEDUP_REMOVED lines=10> */
.L_x_176:
[----:B------:R-:W-:Y:S01]  /*78d0*/  ISETP.NE.AND P0, PT, R2, 0x1, PT ;  /* 0x000000010200780c */ /* 0x000fe20003f05270 */
[----:B------:R-:W-:Y:S01]  /*78e0*/  ULDC UR8, c[0x0][0x648] ;  /* 0x0001920000087ab9 */ /* 0x000fe20000000800 */
[----:B------:R-:W-:Y:S01]  /*78f0*/  LOP3.LUT R21, R21, UR7, RZ, 0xc0, !PT ;  /* 0x0000000715157c12 */ /* 0x000fe2000f8ec0ff */
[----:B-1----:R-:W-:Y:S01]  /*7900*/  IMAD.MOV R24, RZ, RZ, -R24 ;  /* 0x000000ffff187224 */ /* 0x002fe200078e0a18 */
[----:B------:R-:W-:Y:S01]  /*7910*/  SHF.R.U64 R4, R4, UR8, R5 ;  /* 0x0000000804047c19 */ /* 0x000fe20008001205 */
[----:B------:R-:W-:Y:S01]  /*7920*/  ULDC UR8, c[0x0][0x638] ;  /* 0x00018e0000087ab9 */ /* 0x000fe20000000800 */
[----:B------:R-:W-:Y:S01]  /*7930*/  LOP3.LUT R19, R19, UR5, RZ, 0xc0, !PT ;  /* 0x0000000513137c12 */ /* 0x000fe2000f8ec0ff */
[----:B------:R-:W-:Y:S01]  /*7940*/  ULDC UR9, c[0x0][0x610] ;  /* 0x0001840000097ab9 */ /* 0x000fe20000000800 */
[----:B------:R-:W-:Y:S02]  /*7950*/  IMAD.MOV.U32 R6, RZ, RZ, R14 ;  /* 0x000000ffff067224 */ /* 0x000fe400078e000e */
[----:B------:R-:W-:-:S02]  /*7960*/  IMAD.MOV R5, RZ, RZ, -R4 ;  /* 0x000000ffff057224 */ /* 0x000fc400078e0a04 */
[----:B------:R-:W-:Y:S02]  /*7970*/  IMAD R4, R4, UR6, R21 ;  /* 0x0000000604047c24 */ /* 0x000fe4000f8e0215 */
[----:B--2---:R-:W-:Y:S02]  /*7980*/  @P0 IMAD R15, R22, R24, R13 ;  /* 0x00000018160f0224 */ /* 0x004fe400078e020d */
[----:B------:R-:W-:Y:S01]  /*7990*/  IMAD R20, R5, UR8, R20 ;  /* 0x0000000805147c24 */ /* 0x000fe2000f8e0214 */
[----:B------:R-:W-:Y:S01]  /*79a0*/  ULDC UR8, c[0x0][0x600] ;  /* 0x0001800000087ab9 */ /* 0x000fe20000000800 */
[----:B------:R-:W-:Y:S02]  /*79b0*/  IMAD R15, R4, UR9, R15 ;  /* 0x00000009040f7c24 */ /* 0x000fe4000f8e020f */
[----:B------:R-:W-:Y:S02]  /*79c0*/  IMAD R20, R20, UR8, R19 ;  /* 0x0000000814147c24 */ /* 0x000fe4000f8e0213 */
[----:B------:R-:W-:-:S03]  /*79d0*/  IMAD.MOV.U32 R4, RZ, RZ, 0x1 ;  /* 0x00000001ff047424 */ /* 0x000fc600078e00ff */
[----:B------:R-:W-:Y:S02]  /*79e0*/  SEL R13, R20, R15, !P0 ;  /* 0x0000000f140d7207 */ /* 0x000fe40004000000 */
[----:B------:R-:W-:-:S07]  /*79f0*/  SEL R19, R15, R20, !P0 ;  /* 0x000000140f137207 */ /* 0x000fce0004000000 */
.L_x_174:
[----:B------:R-:W-:Y:S05]  /*7a00*/  BSYNC B1 ;  /* 0x0000000000017941 */ /* 0x000fea0003800000 */
.L_x_173:
[----:B------:R-:W-:-:S13]  /*7a10*/  LOP3.LUT P0, RZ, R4, 0xff, RZ, 0xc0, !PT ;  /* 0x000000ff04ff7812 */ /* 0x000fda000780c0ff */
[----:B------:R-:W-:Y:S05]  /*7a20*/  @P0 BRA `(.L_x_177) ;  /* 0xfffffff000f80947 */ /* 0x000fea000383ffff */
[----:B------:R-:W-:Y:S05]  /*7a30*/  BSYNC B0 ;  /* 0x0000000000007941 */ /* 0x000fea0003800000 */
.L_x_166:
[----:B------:R-:W-:-:S03]  /*7a40*/  UMOV UR8, 0xffffffff ;  /* 0xffffffff00087882 */ /* 0x000fc60000000000 */
[----:B------:R-:W-:Y:S05]  /*7a50*/  BRA.DIV UR8, `(.L_x_178) ;  /* 0x0000000208cc7947 */ /* 0x000fea000b800000 */
[----:B------:R-:W-:-:S13]  /*7a60*/  ELECT P6, URZ, PT ;  /* 0x00000000003f782f */ /* 0x000fda00038c0000 */
.L_x_190:
[----:B------:R-:W-:Y:S04]  /*7a70*/  BSSY B0, `(.L_x_179) ;  /* 0x0000019000007945 */ /* 0x000fe80003800000 */
[----:B------:R-:W-:Y:S05]  /*7a80*/  @!P6 BRA `(.L_x_180) ;  /* 0x00000000005ce947 */ /* 0x000fea0003800000 */
[----:B------:R-:W-:-:S04]  /*7a90*/  LOP3.LUT R18, R18, 0x2, RZ, 0xfc, !PT ;  /* 0x0000000212127812 */ /* 0x000fc800078efcff */
[----:B------:R-:W-:-:S13]  /*7aa0*/  ISETP.NE.AND P0, PT, R18, 0x3, PT ;  /* 0x000000031200780c */ /* 0x000fda0003f05270 */
[----:B------:R-:W-:Y:S05]  /*7ab0*/  @!P0 BRA `(.L_x_181) ;  /* 0x0000000000048947 */ /* 0x000fea0003800000 */
[----:B------:R-:W-:Y:S01]  /*7ac0*/  BPT.TRAP 0x1 ;  /* 0x000000040000795c */ /* 0x000fe20000300000 */
.L_x_181:
[----:B------:R-:W0:Y:S01]  /*7ad0*/  S2R R3, SR_CgaCtaId ;  /* 0x0000000000037919 */ /* 0x000e220000008800 */
[----:B------:R-:W-:Y:S02]  /*7ae0*/  MOV R0, 0x400 ;  /* 0x0000040000007802 */ /* 0x000fe40000000f00 */
[----:B------:R-:W-:Y:S02]  /*7af0*/  SHF.L.U32 R2, R10, 0x1f, RZ ;  /* 0x0000001f0a027819 */ /* 0x000fe400000006ff */
[----:B0-----:R-:W-:-:S05]  /*7b00*/  LEA R0, R3, R0, 0x18 ;  /* 0x0000000003007211 */ /* 0x001fca00078ec0ff */
[----:B------:R-:W-:-:S04]  /*7b10*/  VIADD R0, R0, 0x10 ;  /* 0x0000001000007836 */ /* 0x000fc80000000000 */
[C---:B------:R-:W-:Y:S02]  /*7b20*/  IMAD R5, R9.reuse, 0x8, R0 ;  /* 0x0000000809057824 */ /* 0x040fe400078e0200 */
[----:B------:R-:W-:Y:S02]  /*7b30*/  VIADD R9, R9, 0x1 ;  /* 0x0000000109097836 */ /* 0x000fe40000000000 */
[----:B------:R-:W0:Y:S03]  /*7b40*/  SYNCS.PHASECHK.TRANS64.TRYWAIT P0, [R5+URZ], R2 ;  /* 0x00000002050075a7 */ /* 0x000e26000800017f */
[----:B------:R-:W-:-:S04]  /*7b50*/  ISETP.NE.AND P1, PT, R9, 0x2, PT ;  /* 0x000000020900780c */ /* 0x000fc80003f25270 */
[----:B------:R-:W-:Y:S02]  /*7b60*/  SEL R3, RZ, 0x1, P1 ;  /* 0x00000001ff037807 */ /* 0x000fe40000800000 */
[----:B------:R-:W-:Y:S02]  /*7b70*/  SEL R9, R9, RZ, P1 ;  /* 0x000000ff09097207 */ /* 0x000fe40000800000 */
[----:B------:R-:W-:Y:S01]  /*7b80*/  LOP3.LUT R3, R10, R3, RZ, 0x3c, !PT ;  /* 0x000000030a037212 */ /* 0x000fe200078e3cff */
[----:B0-----:R-:W-:Y:S06]  /*7b90*/  @!P0 BRA `(.L_x_182) ;  /* 0x00000000009c8947 */ /* 0x001fec0003800000 */
.L_x_191:
[----:B------:R-:W-:Y:S01]  /*7ba0*/  IMAD R9, R9, 0x8, R0 ;  /* 0x0000000809097824 */ /* 0x000fe200078e0200 */
[----:B------:R-:W-:-:S07]  /*7bb0*/  SHF.L.U32 R0, R3, 0x1f, RZ ;  /* 0x0000001f03007819 */ /* 0x000fce00000006ff */
.L_x_183:
[----:B-1----:R1:W2:Y:S02]  /*7bc0*/  SYNCS.PHASECHK.TRANS64.TRYWAIT P0, [R9+URZ], R0 ;  /* 0x00000000090075a7 */ /* 0x0022a4000800017f */
[----:B--2---:R-:W-:Y:S05]  /*7bd0*/  @!P0 NANOSLEEP.SYNCS 0x989680 ;  /* 0x009896800000895d */ /* 0x004fea0003900000 */
[----:B------:R-:W2:Y:S02]  /*7be0*/  @!P0 SYNCS.PHASECHK.TRANS64 P0, [R9+URZ], R0 ;  /* 0x00000000090085a7 */ /* 0x000ea4000800007f */
[----:B--2---:R-:W-:Y:S05]  /*7bf0*/  @!P0 BRA `(.L_x_183) ;  /* 0xfffffffc00f08947 */ /* 0x004fea000383ffff */
.L_x_180:
[----:B------:R-:W-:Y:S05]  /*7c00*/  BSYNC B0 ;  /* 0x0000000000007941 */ /* 0x000fea0003800000 */
.L_x_179:
[----:B------:R-:W-:Y:S05]  /*7c10*/  EXIT ;  /* 0x000000000000794d */ /* 0x000fea0003800000 */
.L_x_21:
[----:B-1----:R1:W2:Y:S02]  /*7c20*/  SYNCS.PHASECHK.TRANS64.TRYWAIT P1, [R3+URZ], R0 ;  /* 0x00000000030075a7 */ /* 0x0022a4000802017f */
[----:B--2---:R-:W-:Y:S05]  /*7c30*/  @!P1 NANOSLEEP.SYNCS 0x989680 ;  /* 0x009896800000995d */ /* 0x004fea0003900000 */
[----:B------:R-:W2:Y:S02]  /*7c40*/  @!P1 SYNCS.PHASECHK.TRANS64 P1, [R3+URZ], R0 ;  /* 0x00000000030095a7 */ /* 0x000ea4000802007f */
[----:B--2---:R-:W-:Y:S05]  /*7c50*/  @!P1 BRA `(.L_x_21) ;  /* 0xfffffffc00f09947 */ /* 0x004fea000383ffff */
[----:B------:R-:W-:Y:S05]  /*7c60*/  BRA `(.L_x_20) ;  /* 0xffffff9800a07947 */ /* 0x000fea000383ffff */
.L_x_26:
[----:B-1----:R1:W2:Y:S02]  /*7c70*/  SYNCS.PHASECHK.TRANS64.TRYWAIT P1, [R5+URZ], R4 ;  /* 0x00000004050075a7 */ /* 0x0022a4000802017f */
[----:B--2---:R-:W-:Y:S05]  /*7c80*/  @!P1 NANOSLEEP.SYNCS 0x989680 ;  /* 0x009896800000995d */ /* 0x004fea0003900000 */
[----:B------:R-:W2:Y:S02]  /*7c90*/  @!P1 SYNCS.PHASECHK.TRANS64 P1, [R5+URZ], R4 ;  /* 0x00000004050095a7 */ /* 0x000ea4000802007f */
[----:B--2---:R-:W-:Y:S05]  /*7ca0*/  @!P1 BRA `(.L_x_26) ;  /* 0xfffffffc00f09947 */ /* 0x004fea000383ffff */
[----:B------:R-:W-:Y:S05]  /*7cb0*/  BRA `(.L_x_25) ;  /* 0xffffff9c007c7947 */ /* 0x000fea000383ffff */
.L_x_167:
[----:B------:R-:W-:Y:S01]  /*7cc0*/  BSSY B1, `(.L_x_184) ;  /* 0x0000006000017945 */ /* 0x000fe20003800000 */
[----:B------:R-:W-:-:S07]  /*7cd0*/  IMAD.MOV.U32 R15, RZ, RZ, -0x1 ;  /* 0xffffffffff0f7424 */ /* 0x000fce00078e00ff */
[----:B------:R-:W-:Y:S05]  /*7ce0*/  WARPSYNC.COLLECTIVE R15, `(.L_x_185) ;  /* 0x000000000f0c7348 */ /* 0x000fea0003c00000 */
[----:B------:R-:W-:Y:S02]  /*7cf0*/  ELECT P6, UR62, PT ;  /* 0x00000000003e782f */ /* 0x000fe400038c0000 */
[----:B------:R-:W-:Y:S01]  /*7d00*/  MOV R14, UR62 ;  /* 0x0000003e000e7c02 */ /* 0x000fe20008000f00 */
[----:B------:R-:W-:Y:S10]  /*7d10*/  ENDCOLLECTIVE ;  /* 0x000000000000791b */ /* 0x000ff40003800000 */
.L_x_185:
[----:B------:R-:W-:Y:S05]  /*7d20*/  BSYNC B1 ;  /* 0x0000000000017941 */ /* 0x000fea0003800000 */
.L_x_184:
[----:B------:R-:W-:Y:S05]  /*7d30*/  BRA `(.L_x_186) ;  /* 0xfffffff000407947 */ /* 0x000fea000383ffff */
.L_x_170:
[----:B0-----:R0:W1:Y:S02]  /*7d40*/  SYNCS.PHASECHK.TRANS64.TRYWAIT P0, [R20+URZ+0x10], R13 ;  /* 0x0000100d140075a7 */ /* 0x001064000800017f */
[----:B-1----:R-:W-:Y:S05]  /*7d50*/  @!P0 NANOSLEEP.SYNCS 0x989680 ;  /* 0x009896800000895d */ /* 0x002fea0003900000 */
[----:B------:R-:W1:Y:S02]  /*7d60*/  @!P0 SYNCS.PHASECHK.TRANS64 P0, [R20+URZ+0x10], R13 ;  /* 0x0000100d140085a7 */ /* 0x000e64000800007f */
[----:B-1----:R-:W-:Y:S05]  /*7d70*/  @!P0 BRA `(.L_x_170) ;  /* 0xfffffffc00f08947 */ /* 0x002fea000383ffff */
[----:B------:R-:W-:Y:S05]  /*7d80*/  BRA `(.L_x_187) ;  /* 0xfffffff000887947 */ /* 0x000fea000383ffff */
.L_x_178:
[----:B------:R-:W-:Y:S01]  /*7d90*/  BSSY B0, `(.L_x_188) ;  /* 0x0000006000007945 */ /* 0x000fe20003800000 */
[----:B------:R-:W-:-:S07]  /*7da0*/  IMAD.MOV.U32 R15, RZ, RZ, -0x1 ;  /* 0xffffffffff0f7424 */ /* 0x000fce00078e00ff */
[----:B------:R-:W-:Y:S05]  /*7db0*/  WARPSYNC.COLLECTIVE R15, `(.L_x_189) ;  /* 0x000000000f0c7348 */ /* 0x000fea0003c00000 */
[----:B------:R-:W-:Y:S02]  /*7dc0*/  ELECT P6, UR62, PT ;  /* 0x00000000003e782f */ /* 0x000fe400038c0000 */
[----:B------:R-:W-:Y:S01]  /*7dd0*/  MOV R14, UR62 ;  /* 0x0000003e000e7c02 */ /* 0x000fe20008000f00 */
[----:B------:R-:W-:Y:S10]  /*7de0*/  ENDCOLLECTIVE ;  /* 0x000000000000791b */ /* 0x000ff40003800000 */
.L_x_189:
[----:B------:R-:W-:Y:S05]  /*7df0*/  BSYNC B0 ;  /* 0x0000000000007941 */ /* 0x000fea0003800000 */
.L_x_188:
[----:B------:R-:W-:Y:S05]  /*7e00*/  BRA `(.L_x_190) ;  /* 0xfffffffc00187947 */ /* 0x000fea000383ffff */
.L_x_182:
[----:B0-----:R0:W1:Y:S02]  /*7e10*/  SYNCS.PHASECHK.TRANS64.TRYWAIT P0, [R5+URZ], R2 ;  /* 0x00000002050075a7 */ /* 0x001064000800017f */
[----:B-1----:R-:W-:Y:S05]  /*7e20*/  @!P0 NANOSLEEP.SYNCS 0x989680 ;  /* 0x009896800000895d */ /* 0x002fea0003900000 */
[----:B------:R-:W1:Y:S02]  /*7e30*/  @!P0 SYNCS.PHASECHK.TRANS64 P0, [R5+URZ], R2 ;  /* 0x00000002050085a7 */ /* 0x000e64000800007f */
[----:B-1----:R-:W-:Y:S05]  /*7e40*/  @!P0 BRA `(.L_x_182) ;  /* 0xfffffffc00f08947 */ /* 0x002fea000383ffff */
[----:B------:R-:W-:Y:S05]  /*7e50*/  BRA `(.L_x_191) ;  /* 0xfffffffc00507947 */ /* 0x000fea000383ffff */
.L_x_192:
[----:B------:R-:W-:-:S00]  /*7e60*/  BRA `(.L_x_192) ;  /* 0xfffffffc00fc7947 */ /* 0x000fc0000383ffff */
[----:B------:R-:W-:-:S00]  /*7e70*/  NOP ;  /* 0x0000000000007918 */ /* 0x000fc00000000000 */
        /* <DEDUP_REMOVED lines=8> */
.L_x_193:


//--------------------- .nv.global.init           --------------------------
	.section	.nv.global.init,"aw",@progbits
.nv.global.init:
	.type		$str$22,@object
	.size		$str$22,($str$23 - $str$22)
$str$22:
        /*0000*/ 	.byte	0x6b, 0x5f, 0x74, 0x69, 0x6c, 0x65, 0x5f, 0x63, 0x6f, 0x75, 0x6e, 0x74, 0x20, 0x3e, 0x3d, 0x20
        /*0010*/ 	.byte	0x31, 0x00
	.type		$str$23,@object
	.size		$str$23,(__unnamed_1 - $str$23)
$str$23:
        /*0012*/ 	.byte	0x2f, 0x74, 0x6d, 0x70, 0x2f, 0x63, 0x75, 0x74, 0x6c, 0x61, 0x73, 0x73, 0x5f, 0x73, 0x77, 0x65
        /*0022*/ 	.byte	0x65, 0x70, 0x5f, 0x73, 0x72, 0x63, 0x2f, 0x69, 0x6e, 0x63, 0x6c, 0x75, 0x64, 0x65, 0x2f, 0x63
        /*0032*/ 	.byte	0x75, 0x74, 0x6c, 0x61, 0x73, 0x73, 0x2f, 0x67, 0x65, 0x6d, 0x6d, 0x2f, 0x63, 0x6f, 0x6c, 0x6c
        /*0042*/ 	.byte	0x65, 0x63, 0x74, 0x69, 0x76, 0x65, 0x2f, 0x73, 0x6d, 0x39, 0x30, 0x5f, 0x6d, 0x6d, 0x61, 0x5f
        /*0052*/ 	.byte	0x74, 0x6d, 0x61, 0x5f, 0x67, 0x6d, 0x6d, 0x61, 0x5f, 0x73, 0x73, 0x5f, 0x77, 0x61, 0x72, 0x70
        /*0062*/ 	.byte	0x73, 0x70, 0x65, 0x63, 0x69, 0x61, 0x6c, 0x69, 0x7a, 0x65, 0x64, 0x2e, 0x68, 0x70, 0x70, 0x00
	.type		__unnamed_1,@object
	.size		__unnamed_1,(.L_0 - __unnamed_1)
__unnamed_1:
        /*0072*/ 	.byte	0x76, 0x6f, 0x69, 0x64, 0x20, 0x63, 0x75, 0x74, 0x6c, 0x61, 0x73, 0x73, 0x3a, 0x3a, 0x67, 0x65
        /* <DEDUP_REMOVED lines=180> */
        /*0bc2*/ 	.byte	0x6e, 0x74, 0x69, 0x74, 0x79, 0x5d, 0x00
.L_0:


//--------------------- .nv.shared._ZN7cutlass13device_kernelINS_4gemm6kernel13GemmUniversalIN4cute5tupleIJiiiiEEENS1_10collective13CollectiveMmaINS1_34MainloopSm90TmaGmmaWarpSpecializedILi2ENS5_IJNS4_1CILi1EEENSA_ILi8EEESB_EEENS1_35KernelTmaWarpSpecializedCooperativeEEENS5_IJNSA_ILi128EEESG_NSA_ILi64EEEEEENS_6half_tENS5_IJSB_llEEESJ_SK_NS4_8TiledMMAINS4_8MMA_AtomIJNS4_4SM904GMMA26MMA_64x128x16_F32F16F16_SSILNSO_5MajorE1ELSQ_1ELNSO_7ScaleInE1ELSR_1EEEEEENS4_6LayoutINS5_IJNSA_ILi2EEESB_SB_EEENS5_IJSB_NSA_ILi0EEESX_EEEEENS5_IJNS4_10UnderscoreES10_S10_EEEEENS4_23SM90_TMA_LOAD_MULTICASTENS4_14ComposedLayoutINS4_7SwizzleILi3ELi4ELi3EEENS4_18smem_ptr_flag_bitsILi16EEENSU_INS5_IJSH_SC_EEENS5_IJSB_SH_EEEEEEEvNS4_8identityENS4_13SM90_TMA_LOADES1C_vS1D_EENS_8epilogue10collective6detail29Sm90TmaWarpSpecializedAdapterINS1H_15DefaultEpilogueISJ_NS5_IJlSB_lEEES1L_NS1G_6thread17LinearCombinationISJ_Li1EffLNS1M_9ScaleType4KindE0ELNS_15FloatRoundStyleE2ESJ_EENS1_15EpilogueDefaultEEEEEvvEEEEvNT_6ParamsE --------------------------
	.section	.nv.shared._ZN7cutlass13device_kernelINS_4gemm6kernel13GemmUniversalIN4cute5tupleIJiiiiEEENS1_10collective13CollectiveMmaINS1_34MainloopSm90TmaGmmaWarpSpecializedILi2ENS5_IJNS4_1CILi1EEENSA_ILi8EEESB_EEENS1_35KernelTmaWarpSpecializedCooperativeEEENS5_IJNSA_ILi128EEESG_NSA_ILi64EEEEEENS_6half_tENS5_IJSB_llEEESJ_SK_NS4_8TiledMMAINS4_8MMA_AtomIJNS4_4SM904GMMA26MMA_64x128x16_F32F16F16_SSILNSO_5MajorE1ELSQ_1ELNSO_7ScaleInE1ELSR_1EEEEEENS4_6LayoutINS5_IJNSA_ILi2EEESB_SB_EEENS5_IJSB_NSA_ILi0EEESX_EEEEENS5_IJNS4_10UnderscoreES10_S10_EEEEENS4_23SM90_TMA_LOAD_MULTICASTENS4_14ComposedLayoutINS4_7SwizzleILi3ELi4ELi3EEENS4_18smem_ptr_flag_bitsILi16EEENSU_INS5_IJSH_SC_EEENS5_IJSB_SH_EEEEEEEvNS4_8identityENS4_13SM90_TMA_LOADES1C_vS1D_EENS_8epilogue10collective6detail29Sm90TmaWarpSpecializedAdapterINS1H_15DefaultEpilogueISJ_NS5_IJlSB_lEEES1L_NS1G_6thread17LinearCombinationISJ_Li1EffLNS1M_9ScaleType4KindE0ELNS_15FloatRoundStyleE2ESJ_EENS1_15EpilogueDefaultEEEEEvvEEEEvNT_6ParamsE,"aw",@nobits
	.sectionflags	@""
	.align	16
	.zero		1024


//--------------------- .nv.shared.reserved.0     --------------------------
	.section	.nv.shared.reserved.0,"aw",@nobits
	.weak		__nv_reservedSMEM_offset_0_alias
	.size		__nv_reservedSMEM_offset_0_alias, 0, 0
	.other		__nv_reservedSMEM_offset_0_alias,@"STO_CUDA_RESERVED_SHARED STV_DEFAULT"
__nv_reservedSMEM_offset_0_alias:
	.zero		0


//--------------------- .nv.global                --------------------------
	.section	.nv.global,"aw",@nobits
.nv.global:
	.type		_ZN40_INTERNAL_70545a09_4_k_cu_9f3fdad4_313744cute1_E,@object
	.size		_ZN40_INTERNAL_70545a09_4_k_cu_9f3fdad4_313744cute1_E,(_ZN40_INTERNAL_70545a09_4_k_cu_9f3fdad4_313744cuda3std3__45__cpo6cbeginE - _ZN40_INTERNAL_70545a09_4_k_cu_9f3fdad4_313744cute1_E)
_ZN40_INTERNAL_70545a09_4_k_cu_9f3fdad4_313744cute1_E:
	.zero		1
	.type		_ZN40_INTERNAL_70545a09_4_k_cu_9f3fdad4_313744cuda3std3__45__cpo6cbeginE,@object
	.size		_ZN40_INTERNAL_70545a09_4_k_cu_9f3fdad4_313744cuda3std3__45__cpo6cbeginE,(_ZN40_INTERNAL_70545a09_4_k_cu_9f3fdad4_313744cuda3std3__48in_placeE - _ZN40_INTERNAL_70545a09_4_k_cu_9f3fdad4_313744cuda3std3__45__cpo6cbeginE)
_ZN40_INTERNAL_70545a09_4_k_cu_9f3fdad4_313744cuda3std3__45__cpo6cbeginE:
	.zero		1
	.type		_ZN40_INTERNAL_70545a09_4_k_cu_9f3fdad4_313744cuda3std3__48in_placeE,@object
	.size		_ZN40_INTERNAL_70545a09_4_k_cu_9f3fdad4_313744cuda3std3__48in_placeE,(_ZN40_INTERNAL_70545a09_4_k_cu_9f3fdad4_313744cuda3std6ranges3__45__cpo9iter_moveE - _ZN40_INTERNAL_70545a09_4_k_cu_9f3fdad4_313744cuda3std3__48in_placeE)
_ZN40_INTERNAL_70545a09_4_k_cu_9f3fdad4_313744cuda3std3__48in_placeE:
	.zero		1
	.type		_ZN40_INTERNAL_70545a09_4_k_cu_9f3fdad4_313744cuda3std6ranges3__45__cpo9iter_moveE,@object
	.size		_ZN40_INTERNAL_70545a09_4_k_cu_9f3fdad4_313744cuda3std6ranges3__45__cpo9iter_moveE,(_ZN40_INTERNAL_70545a09_4_k_cu_9f3fdad4_313744cuda3std3__45__cpo5beginE - _ZN40_INTERNAL_70545a09_4_k_cu_9f3fdad4_313744cuda3std6ranges3__45__cpo9iter_moveE)
_ZN40_INTERNAL_70545a09_4_k_cu_9f3fdad4_313744cuda3std6ranges3__45__cpo9iter_moveE:
	.zero		1
	.type		_ZN40_INTERNAL_70545a09_4_k_cu_9f3fdad4_313744cuda3std3__45__cpo5beginE,@object
	.size		_ZN40_INTERNAL_70545a09_4_k_cu_9f3fdad4_313744cuda3std3__45__cpo5beginE,(_ZN40_INTERNAL_70545a09_4_k_cu_9f3fdad4_313744cuda3std3__442_GLOBAL__N__70545a09_4_k_cu_9f3fdad4_313746ignoreE - _ZN40_INTERNAL_70545a09_4_k_cu_9f3fdad4_313744cuda3std3__45__cpo5beginE)
_ZN40_INTERNAL_70545a09_4_k_cu_9f3fdad4_313744cuda3std3__45__cpo5beginE:
	.zero		1
	.type		_ZN40_INTERNAL_70545a09_4_k_cu_9f3fdad4_313744cuda3std3__442_GLOBAL__N__70545a09_4_k_cu_9f3fdad4_313746ignoreE,@object
	.size		_ZN40_INTERNAL_70545a09_4_k_cu_9f3fdad4_313744cuda3std3__442_GLOBAL__N__70545a09_4_k_cu_9f3fdad4_313746ignoreE,(_ZN40_INTERNAL_70545a09_4_k_cu_9f3fdad4_313744cute7productE - _ZN40_INTERNAL_70545a09_4_k_cu_9f3fdad4_313744cuda3std3__442_GLOBAL__N__70545a09_4_k_cu_9f3fdad4_313746ignoreE)
_ZN40_INTERNAL_70545a09_4_k_cu_9f3fdad4_313744cuda3std3__442_GLOBAL__N__70545a09_4_k_cu_9f3fdad4_313746ignoreE:
	.zero		1
	.type		_ZN40_INTERNAL_70545a09_4_k_cu_9f3fdad4_313744cute7productE,@object
	.size		_ZN40_INTERNAL_70545a09_4_k_cu_9f3fdad4_313744cute7productE,(_ZN40_INTERNAL_70545a09_4_k_cu_9f3fdad4_313744cuda3std3__45__cpo3endE - _ZN40_INTERNAL_70545a09_4_k_cu_9f3fdad4_313744cute7productE)
_ZN40_INTERNAL_70545a09_4_k_cu_9f3fdad4_313744cute7productE:
	.zero		1
	.type		_ZN40_INTERNAL_70545a09_4_k_cu_9f3fdad4_313744cuda3std3__45__cpo3endE,@object
	.size		_ZN40_INTERNAL_70545a09_4_k_cu_9f3fdad4_313744cuda3std3__45__cpo3endE,(_ZN40_INTERNAL_70545a09_4_k_cu_9f3fdad4_313744cuda3std3__419piecewise_constructE - _ZN40_INTERNAL_70545a09_4_k_cu_9f3fdad4_313744cuda3std3__45__cpo3endE)
_ZN40_INTERNAL_70545a09_4_k_cu_9f3fdad4_313744cuda3std3__45__cpo3endE:
	.zero		1
	.type		_ZN40_INTERNAL_70545a09_4_k_cu_9f3fdad4_313744cuda3std3__419piecewise_constructE,@object
	.size		_ZN40_INTERNAL_70545a09_4_k_cu_9f3fdad4_313744cuda3std3__419piecewise_constructE,(_ZN40_INTERNAL_70545a09_4_k_cu_9f3fdad4_313744cuda3std3__45__cpo4cendE - _ZN40_INTERNAL_70545a09_4_k_cu_9f3fdad4_313744cuda3std3__419piecewise_constructE)
_ZN40_INTERNAL_70545a09_4_k_cu_9f3fdad4_313744cuda3std3__419piecewise_constructE:
	.zero		1
	.type		_ZN40_INTERNAL_70545a09_4_k_cu_9f3fdad4_313744cuda3std3__45__cpo4cendE,@object
	.size		_ZN40_INTERNAL_70545a09_4_k_cu_9f3fdad4_313744cuda3std3__45__cpo4cendE,(_ZN40_INTERNAL_70545a09_4_k_cu_9f3fdad4_313744cuda3std6ranges3__45__cpo4swapE - _ZN40_INTERNAL_70545a09_4_k_cu_9f3fdad4_313744cuda3std3__45__cpo4cendE)
_ZN40_INTERNAL_70545a09_4_k_cu_9f3fdad4_313744cuda3std3__45__cpo4cendE:
	.zero		1
	.type		_ZN40_INTERNAL_70545a09_4_k_cu_9f3fdad4_313744cuda3std6ranges3__45__cpo4swapE,@object
	.size		_ZN40_INTERNAL_70545a09_4_k_cu_9f3fdad4_313744cuda3std6ranges3__45__cpo4swapE,(.L_8 - _ZN40_INTERNAL_70545a09_4_k_cu_9f3fdad4_313744cuda3std6ranges3__45__cpo4swapE)
_ZN40_INTERNAL_70545a09_4_k_cu_9f3fdad4_313744cuda3std6ranges3__45__cpo4swapE:
	.zero		1
.L_8:


//--------------------- .nv.constant0._ZN7cutlass13device_kernelINS_4gemm6kernel13GemmUniversalIN4cute5tupleIJiiiiEEENS1_10collective13CollectiveMmaINS1_34MainloopSm90TmaGmmaWarpSpecializedILi2ENS5_IJNS4_1CILi1EEENSA_ILi8EEESB_EEENS1_35KernelTmaWarpSpecializedCooperativeEEENS5_IJNSA_ILi128EEESG_NSA_ILi64EEEEEENS_6half_tENS5_IJSB_llEEESJ_SK_NS4_8TiledMMAINS4_8MMA_AtomIJNS4_4SM904GMMA26MMA_64x128x16_F32F16F16_SSILNSO_5MajorE1ELSQ_1ELNSO_7ScaleInE1ELSR_1EEEEEENS4_6LayoutINS5_IJNSA_ILi2EEESB_SB_EEENS5_IJSB_NSA_ILi0EEESX_EEEEENS5_IJNS4_10UnderscoreES10_S10_EEEEENS4_23SM90_TMA_LOAD_MULTICASTENS4_14ComposedLayoutINS4_7SwizzleILi3ELi4ELi3EEENS4_18smem_ptr_flag_bitsILi16EEENSU_INS5_IJSH_SC_EEENS5_IJSB_SH_EEEEEEEvNS4_8identityENS4_13SM90_TMA_LOADES1C_vS1D_EENS_8epilogue10collective6detail29Sm90TmaWarpSpecializedAdapterINS1H_15DefaultEpilogueISJ_NS5_IJlSB_lEEES1L_NS1G_6thread17LinearCombinationISJ_Li1EffLNS1M_9ScaleType4KindE0ELNS_15FloatRoundStyleE2ESJ_EENS1_15EpilogueDefaultEEEEEvvEEEEvNT_6ParamsE --------------------------
	.section	.nv.constant0._ZN7cutlass13device_kernelINS_4gemm6kernel13GemmUniversalIN4cute5tupleIJiiiiEEENS1_10collective13CollectiveMmaINS1_34MainloopSm90TmaGmmaWarpSpecializedILi2ENS5_IJNS4_1CILi1EEENSA_ILi8EEESB_EEENS1_35KernelTmaWarpSpecializedCooperativeEEENS5_IJNSA_ILi128EEESG_NSA_ILi64EEEEEENS_6half_tENS5_IJSB_llEEESJ_SK_NS4_8TiledMMAINS4_8MMA_AtomIJNS4_4SM904GMMA26MMA_64x128x16_F32F16F16_SSILNSO_5MajorE1ELSQ_1ELNSO_7ScaleInE1ELSR_1EEEEEENS4_6LayoutINS5_IJNSA_ILi2EEESB_SB_EEENS5_IJSB_NSA_ILi0EEESX_EEEEENS5_IJNS4_10UnderscoreES10_S10_EEEEENS4_23SM90_TMA_LOAD_MULTICASTENS4_14ComposedLayoutINS4_7SwizzleILi3ELi4ELi3EEENS4_18smem_ptr_flag_bitsILi16EEENSU_INS5_IJSH_SC_EEENS5_IJSB_SH_EEEEEEEvNS4_8identityENS4_13SM90_TMA_LOADES1C_vS1D_EENS_8epilogue10collective6detail29Sm90TmaWarpSpecializedAdapterINS1H_15DefaultEpilogueISJ_NS5_IJlSB_lEEES1L_NS1G_6thread17LinearCombinationISJ_Li1EffLNS1M_9ScaleType4KindE0ELNS_15FloatRoundStyleE2ESJ_EENS1_15EpilogueDefaultEEEEEvvEEEEvNT_6ParamsE,"a",@progbits
	.sectionflags	@""
	.align	4
.nv.constant0._ZN7cutlass13device_kernelINS_4gemm6kernel13GemmUniversalIN4cute5tupleIJiiiiEEENS1_10collective13CollectiveMmaINS1_34MainloopSm90TmaGmmaWarpSpecializedILi2ENS5_IJNS4_1CILi1EEENSA_ILi8EEESB_EEENS1_35KernelTmaWarpSpecializedCooperativeEEENS5_IJNSA_ILi128EEESG_NSA_ILi64EEEEEENS_6half_tENS5_IJSB_llEEESJ_SK_NS4_8TiledMMAINS4_8MMA_AtomIJNS4_4SM904GMMA26MMA_64x128x16_F32F16F16_SSILNSO_5MajorE1ELSQ_1ELNSO_7ScaleInE1ELSR_1EEEEEENS4_6LayoutINS5_IJNSA_ILi2EEESB_SB_EEENS5_IJSB_NSA_ILi0EEESX_EEEEENS5_IJNS4_10UnderscoreES10_S10_EEEEENS4_23SM90_TMA_LOAD_MULTICASTENS4_14ComposedLayoutINS4_7SwizzleILi3ELi4ELi3EEENS4_18smem_ptr_flag_bitsILi16EEENSU_INS5_IJSH_SC_EEENS5_IJSB_SH_EEEEEEEvNS4_8identityENS4_13SM90_TMA_LOADES1C_vS1D_EENS_8epilogue10collective6detail29Sm90TmaWarpSpecializedAdapterINS1H_15DefaultEpilogueISJ_NS5_IJlSB_lEEES1L_NS1G_6thread17LinearCombinationISJ_Li1EffLNS1M_9ScaleType4KindE0ELNS_15FloatRoundStyleE2ESJ_EENS1_15EpilogueDefaultEEEEEvvEEEEvNT_6ParamsE:
	.zero		1664


//--------------------- SYMBOLS --------------------------

	.type		.nv.reservedSmem.offset0,@object
	.size		.nv.reservedSmem.offset0,0x4
	.type		__assertfail,@function
